	.target	sm_100a

	.elftype	@"ET_EXEC"


//--------------------- .note.nv.tkinfo           --------------------------
	.section	.note.nv.tkinfo,"",@"SHT_NOTE"
	.sectionflags	@"SHF_NOTE_NV_TKINFO"
	.tkinfo
        /*0018*/ 	.word	0x00000002
        /*0030*/ 	.string	""
        /*0030*/ 	.string	"ptxas"
        /*0030*/ 	.string	"Cuda compilation tools, release 13.0, V13.0.88"
        /*0030*/ 	.string	"Build cuda_13.0.r13.0/compiler.36424714_0"
        /*0030*/ 	.string	"-arch sm_100a -m 64 "



//--------------------- .note.nv.cuinfo           --------------------------
	.section	.note.nv.cuinfo,"",@"SHT_NOTE"
	.sectionflags	@"SHF_NOTE_NV_CUINFO"
        /*0018*/ 	.short	0x0002
        /*001a*/ 	.short	0x0064
        /*001c*/ 	.short	0x0082
	.zero		2


//--------------------- .nv.info                  --------------------------
	.section	.nv.info,"",@"SHT_CUDA_INFO"
	.align	4


	//----- nvinfo : EIATTR_REGCOUNT
	.align		4
        /*0000*/ 	.byte	0x04, 0x2f
        /*0002*/ 	.short	(.L_16 - .L_15)
	.align		4
.L_15:
        /*0004*/ 	.word	index@(_ZN7cutlass13device_kernelINS_4gemm6kernel13GemmUniversalIN4cute5tupleIJiiiiEEENS1_10collective13CollectiveMmaINS1_35MainloopSm100TmaUmmaWarpSpecializedILi27ELi2ELi4ENS5_IJNS4_1CILi1EEESB_SB_EEEEENS5_IJNSA_ILi64EEENSA_ILi176EEENSA_ILi32EEEEEEaNS5_IJlSB_lEEEaSI_NS4_8TiledMMAINS4_8MMA_AtomIJNS4_15SM100_MMA_S8_SSIaaiLi64ELi176ELNS4_4UMMA5MajorE0ELSN_0ELNSM_8SaturateE0EEEEEENS4_6LayoutISC_NS5_IJNSA_ILi0EEESS_SS_EEEEENS5_IJNS4_10UnderscoreESV_SV_EEEEENS4_13SM90_TMA_LOADENS4_14ComposedLayoutINS4_7SwizzleILi1ELi4ELi3EEENS4_18smem_ptr_flag_bitsILi8EEENSR_INS5_IJNSA_ILi8EEESG_EEENS5_IJSG_SB_EEEEEEEvNS4_8identityESY_S18_vS19_EENS_8epilogue10collective18CollectiveEpilogueINS1B_23Sm100TmaWarpSpecializedILi1ELi1ELi88ELb0ELb0EEEJSH_NS5_IJNSR_ISE_SB_EENSR_ISF_SB_EEEEEaSI_aSI_NS1B_6fusion15FusionCallbacksIS1F_NS1J_17LinearCombinationIaiaiLNS_15FloatRoundStyleE2EEESH_S1I_JEEENS4_5SM1004TMEM4LOAD25SM100_TMEM_LOAD_16dp32b8xESY_NSZ_INS10_ILi0ELi4ELi3EEES13_NSR_INS5_IJS14_NSA_ILi16EEEEEENS5_IJS1U_SB_EEEEEEENS4_39AutoVectorizingCopyWithAssumedAlignmentILi128EEENS4_14SM90_TMA_STOREES1Y_S20_S20_EEEvvEEEEvNT_6ParamsE)
        /*0008*/ 	.word	0x000000e0


	//----- nvinfo : EIATTR_FRAME_SIZE
	.align		4
.L_16:
        /*000c*/ 	.byte	0x04, 0x11
        /*000e*/ 	.short	(.L_18 - .L_17)
	.align		4
.L_17:
        /*0010*/ 	.word	index@($__internal_2_$__cuda_sm10x_tcgen05_guardrail_trap_unallocated_columns_being_dealloced)
        /*0014*/ 	.word	0x00000000


	//----- nvinfo : EIATTR_FRAME_SIZE
	.align		4
.L_18:
        /*0018*/ 	.byte	0x04, 0x11
        /*001a*/ 	.short	(.L_20 - .L_19)
	.align		4
.L_19:
        /*001c*/ 	.word	index@($__internal_1_$__cuda_sm10x_tcgen05_guardrail_trap_phase_invalid_during_alloc)
        /*0020*/ 	.word	0x00000000


	//----- nvinfo : EIATTR_FRAME_SIZE
	.align		4
.L_20:
        /*0024*/ 	.byte	0x04, 0x11
        /*0026*/ 	.short	(.L_22 - .L_21)
	.align		4
.L_21:
        /*0028*/ 	.word	index@($__internal_0_$__cuda_sm10x_tcgen05_guardrail_trap_col_being_dealloced_not_returned_by_alloc)
        /*002c*/ 	.word	0x00000000


	//----- nvinfo : EIATTR_FRAME_SIZE
	.align		4
.L_22:
        /*0030*/ 	.byte	0x04, 0x11
        /*0032*/ 	.short	(.L_24 - .L_23)
	.align		4
.L_23:
        /*0034*/ 	.word	index@(_ZN7cutlass13device_kernelINS_4gemm6kernel13GemmUniversalIN4cute5tupleIJiiiiEEENS1_10collective13CollectiveMmaINS1_35MainloopSm100TmaUmmaWarpSpecializedILi27ELi2ELi4ENS5_IJNS4_1CILi1EEESB_SB_EEEEENS5_IJNSA_ILi64EEENSA_ILi176EEENSA_ILi32EEEEEEaNS5_IJlSB_lEEEaSI_NS4_8TiledMMAINS4_8MMA_AtomIJNS4_15SM100_MMA_S8_SSIaaiLi64ELi176ELNS4_4UMMA5MajorE0ELSN_0ELNSM_8SaturateE0EEEEEENS4_6LayoutISC_NS5_IJNSA_ILi0EEESS_SS_EEEEENS5_IJNS4_10UnderscoreESV_SV_EEEEENS4_13SM90_TMA_LOADENS4_14ComposedLayoutINS4_7SwizzleILi1ELi4ELi3EEENS4_18smem_ptr_flag_bitsILi8EEENSR_INS5_IJNSA_ILi8EEESG_EEENS5_IJSG_SB_EEEEEEEvNS4_8identityESY_S18_vS19_EENS_8epilogue10collective18CollectiveEpilogueINS1B_23Sm100TmaWarpSpecializedILi1ELi1ELi88ELb0ELb0EEEJSH_NS5_IJNSR_ISE_SB_EENSR_ISF_SB_EEEEEaSI_aSI_NS1B_6fusion15FusionCallbacksIS1F_NS1J_17LinearCombinationIaiaiLNS_15FloatRoundStyleE2EEESH_S1I_JEEENS4_5SM1004TMEM4LOAD25SM100_TMEM_LOAD_16dp32b8xESY_NSZ_INS10_ILi0ELi4ELi3EEES13_NSR_INS5_IJS14_NSA_ILi16EEEEEENS5_IJS1U_SB_EEEEEEENS4_39AutoVectorizingCopyWithAssumedAlignmentILi128EEENS4_14SM90_TMA_STOREES1Y_S20_S20_EEEvvEEEEvNT_6ParamsE)
        /*0038*/ 	.word	0x00000000


	//----- nvinfo : EIATTR_MIN_STACK_SIZE
	.align		4
.L_24:
        /*003c*/ 	.byte	0x04, 0x12
        /*003e*/ 	.short	(.L_26 - .L_25)
	.align		4
.L_25:
        /*0040*/ 	.word	index@(_ZN7cutlass13device_kernelINS_4gemm6kernel13GemmUniversalIN4cute5tupleIJiiiiEEENS1_10collective13CollectiveMmaINS1_35MainloopSm100TmaUmmaWarpSpecializedILi27ELi2ELi4ENS5_IJNS4_1CILi1EEESB_SB_EEEEENS5_IJNSA_ILi64EEENSA_ILi176EEENSA_ILi32EEEEEEaNS5_IJlSB_lEEEaSI_NS4_8TiledMMAINS4_8MMA_AtomIJNS4_15SM100_MMA_S8_SSIaaiLi64ELi176ELNS4_4UMMA5MajorE0ELSN_0ELNSM_8SaturateE0EEEEEENS4_6LayoutISC_NS5_IJNSA_ILi0EEESS_SS_EEEEENS5_IJNS4_10UnderscoreESV_SV_EEEEENS4_13SM90_TMA_LOADENS4_14ComposedLayoutINS4_7SwizzleILi1ELi4ELi3EEENS4_18smem_ptr_flag_bitsILi8EEENSR_INS5_IJNSA_ILi8EEESG_EEENS5_IJSG_SB_EEEEEEEvNS4_8identityESY_S18_vS19_EENS_8epilogue10collective18CollectiveEpilogueINS1B_23Sm100TmaWarpSpecializedILi1ELi1ELi88ELb0ELb0EEEJSH_NS5_IJNSR_ISE_SB_EENSR_ISF_SB_EEEEEaSI_aSI_NS1B_6fusion15FusionCallbacksIS1F_NS1J_17LinearCombinationIaiaiLNS_15FloatRoundStyleE2EEESH_S1I_JEEENS4_5SM1004TMEM4LOAD25SM100_TMEM_LOAD_16dp32b8xESY_NSZ_INS10_ILi0ELi4ELi3EEES13_NSR_INS5_IJS14_NSA_ILi16EEEEEENS5_IJS1U_SB_EEEEEEENS4_39AutoVectorizingCopyWithAssumedAlignmentILi128EEENS4_14SM90_TMA_STOREES1Y_S20_S20_EEEvvEEEEvNT_6ParamsE)
        /*0044*/ 	.word	0x00000000
.L_26:


//--------------------- .nv.compat                --------------------------
	.section	.nv.compat,"",@"SHT_CUDA_COMPAT_INFO"
	.align	4
        /*0000*/ 	.byte	0x02, 0x09, 0x01, 0x00, 0x02, 0x02, 0x03, 0x00, 0x02, 0x05, 0x06, 0x00, 0x03, 0x07, 0x01, 0x01
        /*0010*/ 	.byte	0x02, 0x03, 0x01, 0x00, 0x02, 0x06, 0x01, 0x00, 0x04, 0x0b, 0x08, 0x00, 0x01, 0x00, 0x00, 0x00
        /*0020*/ 	.byte	0x00, 0x00, 0x00, 0x00


//--------------------- .nv.info._ZN7cutlass13device_kernelINS_4gemm6kernel13GemmUniversalIN4cute5tupleIJiiiiEEENS1_10collective13CollectiveMmaINS1_35MainloopSm100TmaUmmaWarpSpecializedILi27ELi2ELi4ENS5_IJNS4_1CILi1EEESB_SB_EEEEENS5_IJNSA_ILi64EEENSA_ILi176EEENSA_ILi32EEEEEEaNS5_IJlSB_lEEEaSI_NS4_8TiledMMAINS4_8MMA_AtomIJNS4_15SM100_MMA_S8_SSIaaiLi64ELi176ELNS4_4UMMA5MajorE0ELSN_0ELNSM_8SaturateE0EEEEEENS4_6LayoutISC_NS5_IJNSA_ILi0EEESS_SS_EEEEENS5_IJNS4_10UnderscoreESV_SV_EEEEENS4_13SM90_TMA_LOADENS4_14ComposedLayoutINS4_7SwizzleILi1ELi4ELi3EEENS4_18smem_ptr_flag_bitsILi8EEENSR_INS5_IJNSA_ILi8EEESG_EEENS5_IJSG_SB_EEEEEEEvNS4_8identityESY_S18_vS19_EENS_8epilogue10collective18CollectiveEpilogueINS1B_23Sm100TmaWarpSpecializedILi1ELi1ELi88ELb0ELb0EEEJSH_NS5_IJNSR_ISE_SB_EENSR_ISF_SB_EEEEEaSI_aSI_NS1B_6fusion15FusionCallbacksIS1F_NS1J_17LinearCombinationIaiaiLNS_15FloatRoundStyleE2EEESH_S1I_JEEENS4_5SM1004TMEM4LOAD25SM100_TMEM_LOAD_16dp32b8xESY_NSZ_INS10_ILi0ELi4ELi3EEES13_NSR_INS5_IJS14_NSA_ILi16EEEEEENS5_IJS1U_SB_EEEEEEENS4_39AutoVectorizingCopyWithAssumedAlignmentILi128EEENS4_14SM90_TMA_STOREES1Y_S20_S20_EEEvvEEEEvNT_6ParamsE --------------------------
	.section	.nv.info._ZN7cutlass13device_kernelINS_4gemm6kernel13GemmUniversalIN4cute5tupleIJiiiiEEENS1_10collective13CollectiveMmaINS1_35MainloopSm100TmaUmmaWarpSpecializedILi27ELi2ELi4ENS5_IJNS4_1CILi1EEESB_SB_EEEEENS5_IJNSA_ILi64EEENSA_ILi176EEENSA_ILi32EEEEEEaNS5_IJlSB_lEEEaSI_NS4_8TiledMMAINS4_8MMA_AtomIJNS4_15SM100_MMA_S8_SSIaaiLi64ELi176ELNS4_4UMMA5MajorE0ELSN_0ELNSM_8SaturateE0EEEEEENS4_6LayoutISC_NS5_IJNSA_ILi0EEESS_SS_EEEEENS5_IJNS4_10UnderscoreESV_SV_EEEEENS4_13SM90_TMA_LOADENS4_14ComposedLayoutINS4_7SwizzleILi1ELi4ELi3EEENS4_18smem_ptr_flag_bitsILi8EEENSR_INS5_IJNSA_ILi8EEESG_EEENS5_IJSG_SB_EEEEEEEvNS4_8identityESY_S18_vS19_EENS_8epilogue10collective18CollectiveEpilogueINS1B_23Sm100TmaWarpSpecializedILi1ELi1ELi88ELb0ELb0EEEJSH_NS5_IJNSR_ISE_SB_EENSR_ISF_SB_EEEEEaSI_aSI_NS1B_6fusion15FusionCallbacksIS1F_NS1J_17LinearCombinationIaiaiLNS_15FloatRoundStyleE2EEESH_S1I_JEEENS4_5SM1004TMEM4LOAD25SM100_TMEM_LOAD_16dp32b8xESY_NSZ_INS10_ILi0ELi4ELi3EEES13_NSR_INS5_IJS14_NSA_ILi16EEEEEENS5_IJS1U_SB_EEEEEEENS4_39AutoVectorizingCopyWithAssumedAlignmentILi128EEENS4_14SM90_TMA_STOREES1Y_S20_S20_EEEvvEEEEvNT_6ParamsE,"",@"SHT_CUDA_INFO"
	.sectionflags	@""
	.align	4


	//----- nvinfo : EIATTR_CUDA_API_VERSION
	.align		4
        /*0000*/ 	.byte	0x04, 0x37
        /*0002*/ 	.short	(.L_28 - .L_27)
.L_27:
        /*0004*/ 	.word	0x00000082


	//----- nvinfo : EIATTR_KPARAM_INFO
	.align		4
.L_28:
        /*0008*/ 	.byte	0x04, 0x17
        /*000a*/ 	.short	(.L_30 - .L_29)
.L_29:
        /*000c*/ 	.word	0x00000000
        /*0010*/ 	.short	0x0000
        /*0012*/ 	.short	0x0000
        /*0014*/ 	.byte	0x00, 0xf0, 0x01, 0x20


	//----- nvinfo : EIATTR_AT_ENTRY_FRAGMENTS
	.align		4
.L_30:
        /*0018*/ 	.byte	0x04, 0x4f
        /*001a*/ 	.short	(.L_32 - .L_31)


	//   ....[0]....
.L_31:
        /*001c*/ 	.word	0x00000006


	//----- nvinfo : EIATTR_RESERVED_SMEM_USED
	.align		4
.L_32:
        /*0020*/ 	.byte	0x01, 0x41
	.zero		2


	//----- nvinfo : EIATTR_SPARSE_MMA_MASK
	.align		4
        /*0024*/ 	.byte	0x03, 0x50
        /*0026*/ 	.short	0x0000


	//----- nvinfo : EIATTR_TCGEN05_1CTA_USED
	.align		4
        /*0028*/ 	.byte	0x01, 0x51
	.zero		2


	//----- nvinfo : EIATTR_MAXREG_COUNT
	.align		4
        /*002c*/ 	.byte	0x03, 0x1b
        /*002e*/ 	.short	0x00ff


	//----- nvinfo : EIATTR_NUM_BARRIERS
	.align		4
        /*0030*/ 	.byte	0x02, 0x4c
        /*0032*/ 	.byte	0x07
	.zero		1


	//----- nvinfo : EIATTR_EXTERNS
	.align		4
        /*0034*/ 	.byte	0x04, 0x0f
        /*0036*/ 	.short	(.L_34 - .L_33)


	//   ....[0]....
	.align		4
.L_33:
        /*0038*/ 	.word	index@(__assertfail)


	//----- nvinfo : EIATTR_MERCURY_ISA_VERSION
	.align		4
.L_34:
        /*003c*/ 	.byte	0x03, 0x5f
        /*003e*/ 	.short	0x0101


	//----- nvinfo : EIATTR_INT_WARP_WIDE_INSTR_OFFSETS
	.align		4
        /*0040*/ 	.byte	0x04, 0x31
        /*0042*/ 	.short	(.L_36 - .L_35)


	//   ....[0]....
.L_35:
        /*0044*/ 	.word	0x00002080


	//   ....[1]....
        /*0048*/ 	.word	0x000046c0


	//   ....[2]....
        /*004c*/ 	.word	0x000046e0


	//   ....[3]....
        /*0050*/ 	.word	0x00004710


	//   ....[4]....
        /*0054*/ 	.word	0x00005180


	//   ....[5]....
        /*0058*/ 	.word	0x00005210


	//   ....[6]....
        /*005c*/ 	.word	0x00005240


	//   ....[7]....
        /*0060*/ 	.word	0x00005280


	//   ....[8]....
        /*0064*/ 	.word	0x000053f0


	//   ....[9]....
        /*0068*/ 	.word	0x00005450


	//   ....[10]....
        /*006c*/ 	.word	0x000054b0


	//   ....[11]....
        /*0070*/ 	.word	0x00005510


	//   ....[12]....
        /*0074*/ 	.word	0x00005530


	//   ....[13]....
        /*0078*/ 	.word	0x00005550


	//   ....[14]....
        /*007c*/ 	.word	0x000055c0


	//   ....[15]....
        /*0080*/ 	.word	0x000055e0


	//----- nvinfo : EIATTR_COOP_GROUP_MASK_REGIDS
	.align		4
.L_36:
        /*0084*/ 	.byte	0x04, 0x29
        /*0086*/ 	.short	(.L_38 - .L_37)


	//   ....[0]....
.L_37:
        /*0088*/ 	.word	0xffffffff


	//   ....[1]....
        /*008c*/ 	.word	0xffffffff


	//   ....[2]....
        /*0090*/ 	.word	0xffffffff


	//   ....[3]....
        /*0094*/ 	.word	0xffffffff


	//   ....[4]....
        /*0098*/ 	.word	0xffffffff


	//   ....[5]....
        /*009c*/ 	.word	0xffffffff


	//   ....[6]....
        /*00a0*/ 	.word	0xffffffff


	//   ....[7]....
        /*00a4*/ 	.word	0xffffffff


	//   ....[8]....
        /*00a8*/ 	.word	0xffffffff


	//   ....[9]....
        /*00ac*/ 	.word	0xffffffff


	//   ....[10]....
        /*00b0*/ 	.word	0xffffffff


	//   ....[11]....
        /*00b4*/ 	.word	0xffffffff


	//   ....[12]....
        /*00b8*/ 	.word	0xffffffff


	//----- nvinfo : EIATTR_COOP_GROUP_INSTR_OFFSETS
	.align		4
.L_38:
        /*00bc*/ 	.byte	0x04, 0x28
        /*00be*/ 	.short	(.L_40 - .L_39)


	//   ....[0]....
.L_39:
        /*00c0*/ 	.word	0x00000090


	//   ....[1]....
        /*00c4*/ 	.word	0x000004b0


	//   ....[2]....
        /*00c8*/ 	.word	0x00000930


	//   ....[3]....
        /*00cc*/ 	.word	0x00000a70


	//   ....[4]....
        /*00d0*/ 	.word	0x00000b70


	//   ....[5]....
        /*00d4*/ 	.word	0x00000ce0


	//   ....[6]....
        /*00d8*/ 	.word	0x00000e80


	//   ....[7]....
        /*00dc*/ 	.word	0x00001f60


	//   ....[8]....
        /*00e0*/ 	.word	0x00003a30


	//   ....[9]....
        /*00e4*/ 	.word	0x00003c40


	//   ....[10]....
        /*00e8*/ 	.word	0x00003c70


	//   ....[11]....
        /*00ec*/ 	.word	0x000045a0


	//   ....[12]....
        /*00f0*/ 	.word	0x000047d0


	//----- nvinfo : EIATTR_VRC_CTA_INIT_COUNT
	.align		4
.L_40:
        /*00f4*/ 	.byte	0x02, 0x4a
        /*00f6*/ 	.byte	0x80
	.zero		1


	//----- nvinfo : EIATTR_SYSCALL_OFFSETS
	.align		4
        /*00f8*/ 	.byte	0x04, 0x46
        /*00fa*/ 	.short	(.L_42 - .L_41)


	//   ....[0]....
.L_41:
        /*00fc*/ 	.word	0x00006720


	//   ....[1]....
        /*0100*/ 	.word	0x000068a0


	//   ....[2]....
        /*0104*/ 	.word	0x00006a20


	//   ....[3]....
        /*0108*/ 	.word	0x00006ba0


	//   ....[4]....
        /*010c*/ 	.word	0x00006d20


	//   ....[5]....
        /*0110*/ 	.word	0x00006ea0


	//   ....[6]....
        /*0114*/ 	.word	0x00007020


	//   ....[7]....
        /*0118*/ 	.word	0x000071a0


	//   ....[8]....
        /*011c*/ 	.word	0x00007320


	//   ....[9]....
        /*0120*/ 	.word	0x000074a0


	//   ....[10]....
        /*0124*/ 	.word	0x00007620


	//----- nvinfo : EIATTR_MBARRIER_INSTR_OFFSETS
	.align		4
.L_42:
        /*0128*/ 	.byte	0x04, 0x39
        /*012a*/ 	.short	(.L_44 - .L_43)


	//   ....[0]....
.L_43:
        /*012c*/ 	.word	0x000005b0
        /*0130*/ 	.word	0x000000ff
        /*0134*/ 	.word	0x00000000
        /*0138*/ 	.short	0x0100
        /*013a*/ 	.byte	0x05
	.zero		1


	//   ....[1]....
        /*013c*/ 	.word	0x000005c0
        /*0140*/ 	.word	0x000000ff
        /*0144*/ 	.word	0x000000d8
        /*0148*/ 	.short	0x0100
        /*014a*/ 	.byte	0x05
	.zero		1


	//   ....[2]....
        /*014c*/ 	.word	0x000005d0
        /*0150*/ 	.word	0x000000ff
        /*0154*/ 	.word	0x00000008
        /*0158*/ 	.short	0x0100
        /*015a*/ 	.byte	0x05
	.zero		1


	//   ....[3]....
        /*015c*/ 	.word	0x000005e0
        /*0160*/ 	.word	0x000000ff
        /*0164*/ 	.word	0x000000e0
        /*0168*/ 	.short	0x0100
        /*016a*/ 	.byte	0x05
	.zero		1


	//   ....[4]....
        /*016c*/ 	.word	0x000005f0
        /*0170*/ 	.word	0x000000ff
        /*0174*/ 	.word	0x00000010
        /*0178*/ 	.short	0x0100
        /*017a*/ 	.byte	0x05
	.zero		1


	//   ....[5]....
        /*017c*/ 	.word	0x00000600
        /*0180*/ 	.word	0x000000ff
        /*0184*/ 	.word	0x000000e8
        /*0188*/ 	.short	0x0100
        /*018a*/ 	.byte	0x05
	.zero		1


	//   ....[6]....
        /*018c*/ 	.word	0x00000610
        /*0190*/ 	.word	0x000000ff
        /*0194*/ 	.word	0x00000018
        /*0198*/ 	.short	0x0100
        /*019a*/ 	.byte	0x05
	.zero		1


	//   ....[7]....
        /*019c*/ 	.word	0x00000620
        /*01a0*/ 	.word	0x000000ff
        /*01a4*/ 	.word	0x000000f0
        /*01a8*/ 	.short	0x0100
        /*01aa*/ 	.byte	0x05
	.zero		1


	//   ....[8]....
        /*01ac*/ 	.word	0x00000630
        /*01b0*/ 	.word	0x000000ff
        /*01b4*/ 	.word	0x00000020
        /*01b8*/ 	.short	0x0100
        /*01ba*/ 	.byte	0x05
	.zero		1


	//   ....[9]....
        /*01bc*/ 	.word	0x00000640
        /*01c0*/ 	.word	0x000000ff
        /*01c4*/ 	.word	0x000000f8
        /*01c8*/ 	.short	0x0100
        /*01ca*/ 	.byte	0x05
	.zero		1


	//   ....[10]....
        /*01cc*/ 	.word	0x00000650
        /*01d0*/ 	.word	0x000000ff
        /*01d4*/ 	.word	0x00000028
        /*01d8*/ 	.short	0x0100
        /*01da*/ 	.byte	0x05
	.zero		1


	//   ....[11]....
        /*01dc*/ 	.word	0x00000660
        /*01e0*/ 	.word	0x000000ff
        /*01e4*/ 	.word	0x00000100
        /*01e8*/ 	.short	0x0100
        /*01ea*/ 	.byte	0x05
	.zero		1


	//   ....[12]....
        /*01ec*/ 	.word	0x00000670
        /*01f0*/ 	.word	0x000000ff
        /*01f4*/ 	.word	0x00000030
        /*01f8*/ 	.short	0x0100
        /*01fa*/ 	.byte	0x05
	.zero		1


	//   ....[13]....
        /*01fc*/ 	.word	0x00000680
        /*0200*/ 	.word	0x000000ff
        /*0204*/ 	.word	0x00000108
        /*0208*/ 	.short	0x0100
        /*020a*/ 	.byte	0x05
	.zero		1


	//   ....[14]....
        /*020c*/ 	.word	0x00000690
        /*0210*/ 	.word	0x000000ff
        /*0214*/ 	.word	0x00000038
        /*0218*/ 	.short	0x0100
        /*021a*/ 	.byte	0x05
	.zero		1


	//   ....[15]....
        /*021c*/ 	.word	0x000006a0
        /*0220*/ 	.word	0x000000ff
        /*0224*/ 	.word	0x00000110
        /*0228*/ 	.short	0x0100
        /*022a*/ 	.byte	0x05
	.zero		1


	//   ....[16]....
        /*022c*/ 	.word	0x000006b0
        /*0230*/ 	.word	0x000000ff
        /*0234*/ 	.word	0x00000040
        /*0238*/ 	.short	0x0100
        /*023a*/ 	.byte	0x05
	.zero		1


	//   ....[17]....
        /*023c*/ 	.word	0x000006c0
        /*0240*/ 	.word	0x000000ff
        /*0244*/ 	.word	0x00000118
        /*0248*/ 	.short	0x0100
        /*024a*/ 	.byte	0x05
	.zero		1


	//   ....[18]....
        /*024c*/ 	.word	0x000006d0
        /*0250*/ 	.word	0x000000ff
        /*0254*/ 	.word	0x00000048
        /*0258*/ 	.short	0x0100
        /*025a*/ 	.byte	0x05
	.zero		1


	//   ....[19]....
        /*025c*/ 	.word	0x000006e0
        /*0260*/ 	.word	0x000000ff
        /*0264*/ 	.word	0x00000120
        /*0268*/ 	.short	0x0100
        /*026a*/ 	.byte	0x05
	.zero		1


	//   ....[20]....
        /*026c*/ 	.word	0x000006f0
        /*0270*/ 	.word	0x000000ff
        /*0274*/ 	.word	0x00000050
        /*0278*/ 	.short	0x0100
        /*027a*/ 	.byte	0x05
	.zero		1


	//   ....[21]....
        /*027c*/ 	.word	0x00000700
        /*0280*/ 	.word	0x000000ff
        /*0284*/ 	.word	0x00000128
        /*0288*/ 	.short	0x0100
        /*028a*/ 	.byte	0x05
	.zero		1


	//   ....[22]....
        /*028c*/ 	.word	0x00000710
        /*0290*/ 	.word	0x000000ff
        /*0294*/ 	.word	0x00000058
        /*0298*/ 	.short	0x0100
        /*029a*/ 	.byte	0x05
	.zero		1


	//   ....[23]....
        /*029c*/ 	.word	0x00000720
        /*02a0*/ 	.word	0x000000ff
        /*02a4*/ 	.word	0x00000130
        /*02a8*/ 	.short	0x0100
        /*02aa*/ 	.byte	0x05
	.zero		1


	//   ....[24]....
        /*02ac*/ 	.word	0x00000730
        /*02b0*/ 	.word	0x000000ff
        /*02b4*/ 	.word	0x00000060
        /*02b8*/ 	.short	0x0100
        /*02ba*/ 	.byte	0x05
	.zero		1


	//   ....[25]....
        /*02bc*/ 	.word	0x00000740
        /*02c0*/ 	.word	0x000000ff
        /*02c4*/ 	.word	0x00000138
        /*02c8*/ 	.short	0x0100
        /*02ca*/ 	.byte	0x05
	.zero		1


	//   ....[26]....
        /*02cc*/ 	.word	0x00000750
        /*02d0*/ 	.word	0x000000ff
        /*02d4*/ 	.word	0x00000068
        /*02d8*/ 	.short	0x0100
        /*02da*/ 	.byte	0x05
	.zero		1


	//   ....[27]....
        /*02dc*/ 	.word	0x00000760
        /*02e0*/ 	.word	0x000000ff
        /*02e4*/ 	.word	0x00000140
        /*02e8*/ 	.short	0x0100
        /*02ea*/ 	.byte	0x05
	.zero		1


	//   ....[28]....
        /*02ec*/ 	.word	0x00000770
        /*02f0*/ 	.word	0x000000ff
        /*02f4*/ 	.word	0x00000070
        /*02f8*/ 	.short	0x0100
        /*02fa*/ 	.byte	0x05
	.zero		1


	//   ....[29]....
        /*02fc*/ 	.word	0x00000780
        /*0300*/ 	.word	0x000000ff
        /*0304*/ 	.word	0x00000148
        /*0308*/ 	.short	0x0100
        /*030a*/ 	.byte	0x05
	.zero		1


	//   ....[30]....
        /*030c*/ 	.word	0x00000790
        /*0310*/ 	.word	0x000000ff
        /*0314*/ 	.word	0x00000078
        /*0318*/ 	.short	0x0100
        /*031a*/ 	.byte	0x05
	.zero		1


	//   ....[31]....
        /*031c*/ 	.word	0x000007a0
        /*0320*/ 	.word	0x000000ff
        /*0324*/ 	.word	0x00000150
        /*0328*/ 	.short	0x0100
        /*032a*/ 	.byte	0x05
	.zero		1


	//   ....[32]....
        /*032c*/ 	.word	0x000007b0
        /*0330*/ 	.word	0x000000ff
        /*0334*/ 	.word	0x00000080
        /*0338*/ 	.short	0x0100
        /*033a*/ 	.byte	0x05
	.zero		1


	//   ....[33]....
        /*033c*/ 	.word	0x000007c0
        /*0340*/ 	.word	0x000000ff
        /*0344*/ 	.word	0x00000158
        /*0348*/ 	.short	0x0100
        /*034a*/ 	.byte	0x05
	.zero		1


	//   ....[34]....
        /*034c*/ 	.word	0x000007d0
        /*0350*/ 	.word	0x000000ff
        /*0354*/ 	.word	0x00000088
        /*0358*/ 	.short	0x0100
        /*035a*/ 	.byte	0x05
	.zero		1


	//   ....[35]....
        /*035c*/ 	.word	0x000007e0
        /*0360*/ 	.word	0x000000ff
        /*0364*/ 	.word	0x00000160
        /*0368*/ 	.short	0x0100
        /*036a*/ 	.byte	0x05
	.zero		1


	//   ....[36]....
        /*036c*/ 	.word	0x000007f0
        /*0370*/ 	.word	0x000000ff
        /*0374*/ 	.word	0x00000090
        /*0378*/ 	.short	0x0100
        /*037a*/ 	.byte	0x05
	.zero		1


	//   ....[37]....
        /*037c*/ 	.word	0x00000800
        /*0380*/ 	.word	0x000000ff
        /*0384*/ 	.word	0x00000168
        /*0388*/ 	.short	0x0100
        /*038a*/ 	.byte	0x05
	.zero		1


	//   ....[38]....
        /*038c*/ 	.word	0x00000810
        /*0390*/ 	.word	0x000000ff
        /*0394*/ 	.word	0x00000098
        /*0398*/ 	.short	0x0100
        /*039a*/ 	.byte	0x05
	.zero		1


	//   ....[39]....
        /*039c*/ 	.word	0x00000820
        /*03a0*/ 	.word	0x000000ff
        /*03a4*/ 	.word	0x00000170
        /*03a8*/ 	.short	0x0100
        /*03aa*/ 	.byte	0x05
	.zero		1


	//   ....[40]....
        /*03ac*/ 	.word	0x00000830
        /*03b0*/ 	.word	0x000000ff
        /*03b4*/ 	.word	0x000000a0
        /*03b8*/ 	.short	0x0100
        /*03ba*/ 	.byte	0x05
	.zero		1


	//   ....[41]....
        /*03bc*/ 	.word	0x00000840
        /*03c0*/ 	.word	0x000000ff
        /*03c4*/ 	.word	0x00000178
        /*03c8*/ 	.short	0x0100
        /*03ca*/ 	.byte	0x05
	.zero		1


	//   ....[42]....
        /*03cc*/ 	.word	0x00000850
        /*03d0*/ 	.word	0x000000ff
        /*03d4*/ 	.word	0x000000a8
        /*03d8*/ 	.short	0x0100
        /*03da*/ 	.byte	0x05
	.zero		1


	//   ....[43]....
        /*03dc*/ 	.word	0x00000860
        /*03e0*/ 	.word	0x000000ff
        /*03e4*/ 	.word	0x00000180
        /*03e8*/ 	.short	0x0100
        /*03ea*/ 	.byte	0x05
	.zero		1


	//   ....[44]....
        /*03ec*/ 	.word	0x00000870
        /*03f0*/ 	.word	0x000000ff
        /*03f4*/ 	.word	0x000000b0
        /*03f8*/ 	.short	0x0100
        /*03fa*/ 	.byte	0x05
	.zero		1


	//   ....[45]....
        /*03fc*/ 	.word	0x00000880
        /*0400*/ 	.word	0x000000ff
        /*0404*/ 	.word	0x00000188
        /*0408*/ 	.short	0x0100
        /*040a*/ 	.byte	0x05
	.zero		1


	//   ....[46]....
        /*040c*/ 	.word	0x00000890
        /*0410*/ 	.word	0x000000ff
        /*0414*/ 	.word	0x000000b8
        /*0418*/ 	.short	0x0100
        /*041a*/ 	.byte	0x05
	.zero		1


	//   ....[47]....
        /*041c*/ 	.word	0x000008a0
        /*0420*/ 	.word	0x000000ff
        /*0424*/ 	.word	0x00000190
        /*0428*/ 	.short	0x0100
        /*042a*/ 	.byte	0x05
	.zero		1


	//   ....[48]....
        /*042c*/ 	.word	0x000008b0
        /*0430*/ 	.word	0x000000ff
        /*0434*/ 	.word	0x000000c0
        /*0438*/ 	.short	0x0100
        /*043a*/ 	.byte	0x05
	.zero		1


	//   ....[49]....
        /*043c*/ 	.word	0x000008c0
        /*0440*/ 	.word	0x000000ff
        /*0444*/ 	.word	0x00000198
        /*0448*/ 	.short	0x0100
        /*044a*/ 	.byte	0x05
	.zero		1


	//   ....[50]....
        /*044c*/ 	.word	0x000008d0
        /*0450*/ 	.word	0x000000ff
        /*0454*/ 	.word	0x000000c8
        /*0458*/ 	.short	0x0100
        /*045a*/ 	.byte	0x05
	.zero		1


	//   ....[51]....
        /*045c*/ 	.word	0x000008e0
        /*0460*/ 	.word	0x000000ff
        /*0464*/ 	.word	0x000001a0
        /*0468*/ 	.short	0x0100
        /*046a*/ 	.byte	0x05
	.zero		1


	//   ....[52]....
        /*046c*/ 	.word	0x000008f0
        /*0470*/ 	.word	0x000000ff
        /*0474*/ 	.word	0x000000d0
        /*0478*/ 	.short	0x0100
        /*047a*/ 	.byte	0x05
	.zero		1


	//   ....[53]....
        /*047c*/ 	.word	0x00000900
        /*0480*/ 	.word	0x000000ff
        /*0484*/ 	.word	0x000001a8
        /*0488*/ 	.short	0x0100
        /*048a*/ 	.byte	0x05
	.zero		1


	//   ....[54]....
        /*048c*/ 	.word	0x00000a40
        /*0490*/ 	.word	0x000000ff
        /*0494*/ 	.word	0x000001b0
        /*0498*/ 	.short	0x0100
        /*049a*/ 	.byte	0x07
	.zero		1


	//   ....[55]....
        /*049c*/ 	.word	0x00000a50
        /*04a0*/ 	.word	0x000000ff
        /*04a4*/ 	.word	0x000001b8
        /*04a8*/ 	.short	0x0100
        /*04aa*/ 	.byte	0x07
	.zero		1


	//   ....[56]....
        /*04ac*/ 	.word	0x00000b40
        /*04b0*/ 	.word	0x000000ff
        /*04b4*/ 	.word	0x000001c0
        /*04b8*/ 	.short	0x0100
        /*04ba*/ 	.byte	0x05
	.zero		1


	//   ....[57]....
        /*04bc*/ 	.word	0x00000b50
        /*04c0*/ 	.word	0x000000ff
        /*04c4*/ 	.word	0x000001c8
        /*04c8*/ 	.short	0x0100
        /*04ca*/ 	.byte	0x05
	.zero		1


	//   ....[58]....
        /*04cc*/ 	.word	0x00000c90
        /*04d0*/ 	.word	0x000000ff
        /*04d4*/ 	.word	0x000001d0
        /*04d8*/ 	.short	0x0100
        /*04da*/ 	.byte	0x05
	.zero		1


	//   ....[59]....
        /*04dc*/ 	.word	0x00000ca0
        /*04e0*/ 	.word	0x000000ff
        /*04e4*/ 	.word	0x000001e0
        /*04e8*/ 	.short	0x0100
        /*04ea*/ 	.byte	0x05
	.zero		1


	//   ....[60]....
        /*04ec*/ 	.word	0x00000cb0
        /*04f0*/ 	.word	0x000000ff
        /*04f4*/ 	.word	0x000001d8
        /*04f8*/ 	.short	0x0100
        /*04fa*/ 	.byte	0x05
	.zero		1


	//   ....[61]....
        /*04fc*/ 	.word	0x00000cc0
        /*0500*/ 	.word	0x000000ff
        /*0504*/ 	.word	0x000001e8
        /*0508*/ 	.short	0x0100
        /*050a*/ 	.byte	0x05
	.zero		1


	//   ....[62]....
        /*050c*/ 	.word	0x00000df0
        /*0510*/ 	.word	0x000000ff
        /*0514*/ 	.word	0x000001f0
        /*0518*/ 	.short	0x0100
        /*051a*/ 	.byte	0x07
	.zero		1


	//   ....[63]....
        /*051c*/ 	.word	0x00000e00
        /*0520*/ 	.word	0x000000ff
        /*0524*/ 	.word	0x00000210
        /*0528*/ 	.short	0x0100
        /*052a*/ 	.byte	0x07
	.zero		1


	//   ....[64]....
        /*052c*/ 	.word	0x00000e10
        /*0530*/ 	.word	0x000000ff
        /*0534*/ 	.word	0x000001f8
        /*0538*/ 	.short	0x0100
        /*053a*/ 	.byte	0x07
	.zero		1


	//   ....[65]....
        /*053c*/ 	.word	0x00000e20
        /*0540*/ 	.word	0x000000ff
        /*0544*/ 	.word	0x00000218
        /*0548*/ 	.short	0x0100
        /*054a*/ 	.byte	0x07
	.zero		1


	//   ....[66]....
        /*054c*/ 	.word	0x00000e30
        /*0550*/ 	.word	0x000000ff
        /*0554*/ 	.word	0x00000200
        /*0558*/ 	.short	0x0100
        /*055a*/ 	.byte	0x07
	.zero		1


	//   ....[67]....
        /*055c*/ 	.word	0x00000e40
        /*0560*/ 	.word	0x000000ff
        /*0564*/ 	.word	0x00000220
        /*0568*/ 	.short	0x0100
        /*056a*/ 	.byte	0x07
	.zero		1


	//   ....[68]....
        /*056c*/ 	.word	0x00000e50
        /*0570*/ 	.word	0x000000ff
        /*0574*/ 	.word	0x00000208
        /*0578*/ 	.short	0x0100
        /*057a*/ 	.byte	0x07
	.zero		1


	//   ....[69]....
        /*057c*/ 	.word	0x00000e60
        /*0580*/ 	.word	0x000000ff
        /*0584*/ 	.word	0x00000228
        /*0588*/ 	.short	0x0100
        /*058a*/ 	.byte	0x07
	.zero		1


	//   ....[70]....
        /*058c*/ 	.word	0x00000f50
        /*0590*/ 	.word	0x000000ff
        /*0594*/ 	.word	0x00000230
        /*0598*/ 	.short	0x0100
        /*059a*/ 	.byte	0x05
	.zero		1


	//   ....[71]....
        /*059c*/ 	.word	0x00000f60
        /*05a0*/ 	.word	0x000000ff
        /*05a4*/ 	.word	0x00000240
        /*05a8*/ 	.short	0x0100
        /*05aa*/ 	.byte	0x05
	.zero		1


	//   ....[72]....
        /*05ac*/ 	.word	0x00000f70
        /*05b0*/ 	.word	0x000000ff
        /*05b4*/ 	.word	0x00000238
        /*05b8*/ 	.short	0x0100
        /*05ba*/ 	.byte	0x05
	.zero		1


	//   ....[73]....
        /*05bc*/ 	.word	0x00000f80
        /*05c0*/ 	.word	0x000000ff
        /*05c4*/ 	.word	0x00000248
        /*05c8*/ 	.short	0x0100
        /*05ca*/ 	.byte	0x05
	.zero		1


	//   ....[74]....
        /*05cc*/ 	.word	0x00001860
        /*05d0*/ 	.word	0x00000003
        /*05d4*/ 	.word	0x00000240
        /*05d8*/ 	.short	0x010a
        /*05da*/ 	.byte	0xff
	.zero		1


	//   ....[75]....
        /*05dc*/ 	.word	0x00001890
        /*05e0*/ 	.word	0x00000003
        /*05e4*/ 	.word	0x00000230
        /*05e8*/ 	.short	0x0101
        /*05ea*/ 	.byte	0xff
	.zero		1


	//   ....[76]....
        /*05ec*/ 	.word	0x00001960
        /*05f0*/ 	.word	0x000000ff
        /*05f4*/ 	.word	0x000000d8
        /*05f8*/ 	.short	0x010a
        /*05fa*/ 	.byte	0x05
	.zero		1


	//   ....[77]....
        /*05fc*/ 	.word	0x00001a00
        /*0600*/ 	.word	0x000000ff
        /*0604*/ 	.word	0x000000d8
        /*0608*/ 	.short	0x010a
        /*060a*/ 	.byte	0x21
	.zero		1


	//   ....[78]....
        /*060c*/ 	.word	0x00001b50
        /*0610*/ 	.word	0x000000ff
        /*0614*/ 	.word	0x000000d8
        /*0618*/ 	.short	0x010a
        /*061a*/ 	.byte	0x08
	.zero		1


	//   ....[79]....
        /*061c*/ 	.word	0x00001c60
        /*0620*/ 	.word	0x000000ff
        /*0624*/ 	.word	0x000001c8
        /*0628*/ 	.short	0x0101
        /*062a*/ 	.byte	0x04
	.zero		1


	//   ....[80]....
        /*062c*/ 	.word	0x00001c80
        /*0630*/ 	.word	0x000000ff
        /*0634*/ 	.word	0x000000d8
        /*0638*/ 	.short	0x010a
        /*063a*/ 	.byte	0x05
	.zero		1


	//   ....[81]....
        /*063c*/ 	.word	0x00001d00
        /*0640*/ 	.word	0x000000ff
        /*0644*/ 	.word	0x000000d8
        /*0648*/ 	.short	0x010a
        /*064a*/ 	.byte	0x11
	.zero		1


	//   ....[82]....
        /*064c*/ 	.word	0x00001e50
        /*0650*/ 	.word	0x000000ff
        /*0654*/ 	.word	0x000000d8
        /*0658*/ 	.short	0x010a
        /*065a*/ 	.byte	0x08
	.zero		1


	//   ....[83]....
        /*065c*/ 	.word	0x00001f90
        /*0660*/ 	.word	0x00000002
        /*0664*/ 	.word	0x000001d0
        /*0668*/ 	.short	0x010a
        /*066a*/ 	.byte	0xff
	.zero		1


	//   ....[84]....
        /*066c*/ 	.word	0x00002050
        /*0670*/ 	.word	0x00000002
        /*0674*/ 	.word	0x00000000
        /*0678*/ 	.short	0x0101
        /*067a*/ 	.byte	0xff
	.zero		1


	//   ....[85]....
        /*067c*/ 	.word	0x000025b0
        /*0680*/ 	.word	0x000000ff
        /*0684*/ 	.word	0x00000000
        /*0688*/ 	.short	0x010a
        /*068a*/ 	.byte	0x05
	.zero		1


	//   ....[86]....
        /*068c*/ 	.word	0x00002640
        /*0690*/ 	.word	0x000000ff
        /*0694*/ 	.word	0x00000000
        /*0698*/ 	.short	0x010a
        /*069a*/ 	.byte	0x05
	.zero		1


	//   ....[87]....
        /*069c*/ 	.word	0x000026d0
        /*06a0*/ 	.word	0x000000ff
        /*06a4*/ 	.word	0x00000000
        /*06a8*/ 	.short	0x010a
        /*06aa*/ 	.byte	0x05
	.zero		1


	//   ....[88]....
        /*06ac*/ 	.word	0x00002760
        /*06b0*/ 	.word	0x000000ff
        /*06b4*/ 	.word	0x00000000
        /*06b8*/ 	.short	0x010a
        /*06ba*/ 	.byte	0x05
	.zero		1


	//   ....[89]....
        /*06bc*/ 	.word	0x000027f0
        /*06c0*/ 	.word	0x000000ff
        /*06c4*/ 	.word	0x00000000
        /*06c8*/ 	.short	0x010a
        /*06ca*/ 	.byte	0x05
	.zero		1


	//   ....[90]....
        /*06cc*/ 	.word	0x00002880
        /*06d0*/ 	.word	0x000000ff
        /*06d4*/ 	.word	0x00000000
        /*06d8*/ 	.short	0x010a
        /*06da*/ 	.byte	0x05
	.zero		1


	//   ....[91]....
        /*06dc*/ 	.word	0x00002910
        /*06e0*/ 	.word	0x000000ff
        /*06e4*/ 	.word	0x00000000
        /*06e8*/ 	.short	0x010a
        /*06ea*/ 	.byte	0x05
	.zero		1


	//   ....[92]....
        /*06ec*/ 	.word	0x000029a0
        /*06f0*/ 	.word	0x000000ff
        /*06f4*/ 	.word	0x00000000
        /*06f8*/ 	.short	0x010a
        /*06fa*/ 	.byte	0x05
	.zero		1


	//   ....[93]....
        /*06fc*/ 	.word	0x00002a30
        /*0700*/ 	.word	0x000000ff
        /*0704*/ 	.word	0x00000000
        /*0708*/ 	.short	0x010a
        /*070a*/ 	.byte	0x05
	.zero		1


	//   ....[94]....
        /*070c*/ 	.word	0x00002ac0
        /*0710*/ 	.word	0x000000ff
        /*0714*/ 	.word	0x00000000
        /*0718*/ 	.short	0x010a
        /*071a*/ 	.byte	0x05
	.zero		1


	//   ....[95]....
        /*071c*/ 	.word	0x00002b50
        /*0720*/ 	.word	0x000000ff
        /*0724*/ 	.word	0x00000000
        /*0728*/ 	.short	0x010a
        /*072a*/ 	.byte	0x05
	.zero		1


	//   ....[96]....
        /*072c*/ 	.word	0x00002be0
        /*0730*/ 	.word	0x000000ff
        /*0734*/ 	.word	0x00000000
        /*0738*/ 	.short	0x010a
        /*073a*/ 	.byte	0x05
	.zero		1


	//   ....[97]....
        /*073c*/ 	.word	0x00002c70
        /*0740*/ 	.word	0x000000ff
        /*0744*/ 	.word	0x00000000
        /*0748*/ 	.short	0x010a
        /*074a*/ 	.byte	0x05
	.zero		1


	//   ....[98]....
        /*074c*/ 	.word	0x00002d00
        /*0750*/ 	.word	0x000000ff
        /*0754*/ 	.word	0x00000000
        /*0758*/ 	.short	0x010a
        /*075a*/ 	.byte	0x05
	.zero		1


	//   ....[99]....
        /*075c*/ 	.word	0x00002d90
        /*0760*/ 	.word	0x000000ff
        /*0764*/ 	.word	0x00000000
        /*0768*/ 	.short	0x010a
        /*076a*/ 	.byte	0x05
	.zero		1


	//   ....[100]....
        /*076c*/ 	.word	0x00002e20
        /*0770*/ 	.word	0x000000ff
        /*0774*/ 	.word	0x00000000
        /*0778*/ 	.short	0x010a
        /*077a*/ 	.byte	0x05
	.zero		1


	//   ....[101]....
        /*077c*/ 	.word	0x00002eb0
        /*0780*/ 	.word	0x000000ff
        /*0784*/ 	.word	0x00000000
        /*0788*/ 	.short	0x010a
        /*078a*/ 	.byte	0x05
	.zero		1


	//   ....[102]....
        /*078c*/ 	.word	0x00002f40
        /*0790*/ 	.word	0x000000ff
        /*0794*/ 	.word	0x00000000
        /*0798*/ 	.short	0x010a
        /*079a*/ 	.byte	0x05
	.zero		1


	//   ....[103]....
        /*079c*/ 	.word	0x00002fd0
        /*07a0*/ 	.word	0x000000ff
        /*07a4*/ 	.word	0x00000000
        /*07a8*/ 	.short	0x010a
        /*07aa*/ 	.byte	0x05
	.zero		1


	//   ....[104]....
        /*07ac*/ 	.word	0x00003060
        /*07b0*/ 	.word	0x000000ff
        /*07b4*/ 	.word	0x00000000
        /*07b8*/ 	.short	0x010a
        /*07ba*/ 	.byte	0x05
	.zero		1


	//   ....[105]....
        /*07bc*/ 	.word	0x000030f0
        /*07c0*/ 	.word	0x000000ff
        /*07c4*/ 	.word	0x00000000
        /*07c8*/ 	.short	0x010a
        /*07ca*/ 	.byte	0x05
	.zero		1


	//   ....[106]....
        /*07cc*/ 	.word	0x00003180
        /*07d0*/ 	.word	0x000000ff
        /*07d4*/ 	.word	0x00000000
        /*07d8*/ 	.short	0x010a
        /*07da*/ 	.byte	0x05
	.zero		1


	//   ....[107]....
        /*07dc*/ 	.word	0x00003210
        /*07e0*/ 	.word	0x000000ff
        /*07e4*/ 	.word	0x00000000
        /*07e8*/ 	.short	0x010a
        /*07ea*/ 	.byte	0x05
	.zero		1


	//   ....[108]....
        /*07ec*/ 	.word	0x000032a0
        /*07f0*/ 	.word	0x000000ff
        /*07f4*/ 	.word	0x00000000
        /*07f8*/ 	.short	0x010a
        /*07fa*/ 	.byte	0x05
	.zero		1


	//   ....[109]....
        /*07fc*/ 	.word	0x00003330
        /*0800*/ 	.word	0x000000ff
        /*0804*/ 	.word	0x00000000
        /*0808*/ 	.short	0x010a
        /*080a*/ 	.byte	0x05
	.zero		1


	//   ....[110]....
        /*080c*/ 	.word	0x000033c0
        /*0810*/ 	.word	0x000000ff
        /*0814*/ 	.word	0x00000000
        /*0818*/ 	.short	0x010a
        /*081a*/ 	.byte	0x05
	.zero		1


	//   ....[111]....
        /*081c*/ 	.word	0x00003460
        /*0820*/ 	.word	0x00000000
        /*0824*/ 	.word	0x00000000
        /*0828*/ 	.short	0x010a
        /*082a*/ 	.byte	0xff
	.zero		1


	//   ....[112]....
        /*082c*/ 	.word	0x00003580
        /*0830*/ 	.word	0x00000000
        /*0834*/ 	.word	0x00000230
        /*0838*/ 	.short	0x010a
        /*083a*/ 	.byte	0xff
	.zero		1


	//   ....[113]....
        /*083c*/ 	.word	0x000035e0
        /*0840*/ 	.word	0x00000004
        /*0844*/ 	.word	0x00000000
        /*0848*/ 	.short	0x0101
        /*084a*/ 	.byte	0xff
	.zero		1


	//   ....[114]....
        /*084c*/ 	.word	0x00003600
        /*0850*/ 	.word	0x000000ff
        /*0854*/ 	.word	0x000001e0
        /*0858*/ 	.short	0x010a
        /*085a*/ 	.byte	0x05
	.zero		1


	//   ....[115]....
        /*085c*/ 	.word	0x00003720
        /*0860*/ 	.word	0x00000000
        /*0864*/ 	.word	0x000001d0
        /*0868*/ 	.short	0x010a
        /*086a*/ 	.byte	0xff
	.zero		1


	//   ....[116]....
        /*086c*/ 	.word	0x00003830
        /*0870*/ 	.word	0x00000000
        /*0874*/ 	.word	0x00000000
        /*0878*/ 	.short	0x0101
        /*087a*/ 	.byte	0xff
	.zero		1


	//   ....[117]....
        /*087c*/ 	.word	0x000038c0
        /*0880*/ 	.word	0x000000ff
        /*0884*/ 	.word	0x000001e0
        /*0888*/ 	.short	0x0106
        /*088a*/ 	.byte	0x05
	.zero		1


	//   ....[118]....
        /*088c*/ 	.word	0x000038e0
        /*0890*/ 	.word	0x000000ff
        /*0894*/ 	.word	0x000001e0
        /*0898*/ 	.short	0x010a
        /*089a*/ 	.byte	0x05
	.zero		1


	//   ....[119]....
        /*089c*/ 	.word	0x00003970
        /*08a0*/ 	.word	0x000000ff
        /*08a4*/ 	.word	0x000001e0
        /*08a8*/ 	.short	0x0106
        /*08aa*/ 	.byte	0x04
	.zero		1


	//   ....[120]....
        /*08ac*/ 	.word	0x000039b0
        /*08b0*/ 	.word	0x00000000
        /*08b4*/ 	.word	0x000001e0
        /*08b8*/ 	.short	0x010a
        /*08ba*/ 	.byte	0xff
	.zero		1


	//   ....[121]....
        /*08bc*/ 	.word	0x00003e90
        /*08c0*/ 	.word	0x00000000
        /*08c4*/ 	.word	0x000001d0
        /*08c8*/ 	.short	0x010a
        /*08ca*/ 	.byte	0xff
	.zero		1


	//   ....[122]....
        /*08cc*/ 	.word	0x00003f90
        /*08d0*/ 	.word	0x00000003
        /*08d4*/ 	.word	0x00000000
        /*08d8*/ 	.short	0x0101
        /*08da*/ 	.byte	0xff
	.zero		1


	//   ....[123]....
        /*08dc*/ 	.word	0x00003fa0
        /*08e0*/ 	.word	0x000000ff
        /*08e4*/ 	.word	0x00000000
        /*08e8*/ 	.short	0x010a
        /*08ea*/ 	.byte	0x05
	.zero		1


	//   ....[124]....
        /*08ec*/ 	.word	0x00003fc0
        /*08f0*/ 	.word	0x000000ff
        /*08f4*/ 	.word	0x00000210
        /*08f8*/ 	.short	0x010a
        /*08fa*/ 	.byte	0x0e
	.zero		1


	//   ....[125]....
        /*08fc*/ 	.word	0x000040f0
        /*0900*/ 	.word	0x000000ff
        /*0904*/ 	.word	0x00000000
        /*0908*/ 	.short	0x010a
        /*090a*/ 	.byte	0x07
	.zero		1


	//   ....[126]....
        /*090c*/ 	.word	0x00004200
        /*0910*/ 	.word	0x000000ff
        /*0914*/ 	.word	0x00000000
        /*0918*/ 	.short	0x010a
        /*091a*/ 	.byte	0x13
	.zero		1


	//   ....[127]....
        /*091c*/ 	.word	0x000043d0
        /*0920*/ 	.word	0x000000ff
        /*0924*/ 	.word	0x00000000
        /*0928*/ 	.short	0x010a
        /*092a*/ 	.byte	0x05
	.zero		1


	//   ....[128]....
        /*092c*/ 	.word	0x00004460
        /*0930*/ 	.word	0x000000ff
        /*0934*/ 	.word	0x00000000
        /*0938*/ 	.short	0x010a
        /*093a*/ 	.byte	0x05
	.zero		1


	//   ....[129]....
        /*093c*/ 	.word	0x000044f0
        /*0940*/ 	.word	0x000000ff
        /*0944*/ 	.word	0x00000000
        /*0948*/ 	.short	0x010a
        /*094a*/ 	.byte	0x05
	.zero		1


	//   ....[130]....
        /*094c*/ 	.word	0x00004580
        /*0950*/ 	.word	0x000000ff
        /*0954*/ 	.word	0x00000000
        /*0958*/ 	.short	0x010a
        /*095a*/ 	.byte	0x06
	.zero		1


	//   ....[131]....
        /*095c*/ 	.word	0x000049d0
        /*0960*/ 	.word	0x00000000
        /*0964*/ 	.word	0x000001d0
        /*0968*/ 	.short	0x010a
        /*096a*/ 	.byte	0xff
	.zero		1


	//   ....[132]....
        /*096c*/ 	.word	0x00004ac0
        /*0970*/ 	.word	0x00000000
        /*0974*/ 	.word	0x00000000
        /*0978*/ 	.short	0x0101
        /*097a*/ 	.byte	0xff
	.zero		1


	//   ....[133]....
        /*097c*/ 	.word	0x00004de0
        /*0980*/ 	.word	0x000000ff
        /*0984*/ 	.word	0x000001c8
        /*0988*/ 	.short	0x010a
        /*098a*/ 	.byte	0x07
	.zero		1


	//   ....[134]....
        /*098c*/ 	.word	0x00004f60
        /*0990*/ 	.word	0x000000ff
        /*0994*/ 	.word	0x000001b8
        /*0998*/ 	.short	0x010a
        /*099a*/ 	.byte	0x07
	.zero		1


	//   ....[135]....
        /*099c*/ 	.word	0x00005630
        /*09a0*/ 	.word	0x000000ff
        /*09a4*/ 	.word	0x000001b0
        /*09a8*/ 	.short	0x010b
        /*09aa*/ 	.byte	0x07
	.zero		1


	//   ....[136]....
        /*09ac*/ 	.word	0x00005660
        /*09b0*/ 	.word	0x000000ff
        /*09b4*/ 	.word	0x00000000
        /*09b8*/ 	.short	0x0101
        /*09ba*/ 	.byte	0x25
	.zero		1


	//   ....[137]....
        /*09bc*/ 	.word	0x000056b0
        /*09c0*/ 	.word	0x00000000
        /*09c4*/ 	.word	0x000001b8
        /*09c8*/ 	.short	0x010a
        /*09ca*/ 	.byte	0xff
	.zero		1


	//   ....[138]....
        /*09cc*/ 	.word	0x00005950
        /*09d0*/ 	.word	0x00000000
        /*09d4*/ 	.word	0x000001d0
        /*09d8*/ 	.short	0x010a
        /*09da*/ 	.byte	0xff
	.zero		1


	//   ....[139]....
        /*09dc*/ 	.word	0x00005a20
        /*09e0*/ 	.word	0x00000000
        /*09e4*/ 	.word	0x00000000
        /*09e8*/ 	.short	0x0101
        /*09ea*/ 	.byte	0xff
	.zero		1


	//   ....[140]....
        /*09ec*/ 	.word	0x00006150
        /*09f0*/ 	.word	0x000000ff
        /*09f4*/ 	.word	0x000001b0
        /*09f8*/ 	.short	0x010a
        /*09fa*/ 	.byte	0x2c
	.zero		1


	//   ....[141]....
        /*09fc*/ 	.word	0x000061c0
        /*0a00*/ 	.word	0x000000ff
        /*0a04*/ 	.word	0x000001f0
        /*0a08*/ 	.short	0x010a
        /*0a0a*/ 	.byte	0x30
	.zero		1


	//   ....[142]....
        /*0a0c*/ 	.word	0x00006270
        /*0a10*/ 	.word	0x000000ff
        /*0a14*/ 	.word	0x000001b0
        /*0a18*/ 	.short	0x010a
        /*0a1a*/ 	.byte	0x2c
	.zero		1


	//   ....[143]....
        /*0a1c*/ 	.word	0x00006530
        /*0a20*/ 	.word	0x000000ff
        /*0a24*/ 	.word	0x00000000
        /*0a28*/ 	.short	0x0101
        /*0a2a*/ 	.byte	0x04
	.zero		1


	//   ....[144]....
        /*0a2c*/ 	.word	0x00006550
        /*0a30*/ 	.word	0x000000ff
        /*0a34*/ 	.word	0x000001f0
        /*0a38*/ 	.short	0x010a
        /*0a3a*/ 	.byte	0x30
	.zero		1


	//   ....[145]....
        /*0a3c*/ 	.word	0x000089d0
        /*0a40*/ 	.word	0x000000ff
        /*0a44*/ 	.word	0x00000000
        /*0a48*/ 	.short	0x0101
        /*0a4a*/ 	.byte	0x05
	.zero		1


	//   ....[146]....
        /*0a4c*/ 	.word	0x00009440
        /*0a50*/ 	.word	0x00000003
        /*0a54*/ 	.word	0x00000240
        /*0a58*/ 	.short	0x010a
        /*0a5a*/ 	.byte	0xff
	.zero		1


	//   ....[147]....
        /*0a5c*/ 	.word	0x000094a0
        /*0a60*/ 	.word	0x00000002
        /*0a64*/ 	.word	0x000000d8
        /*0a68*/ 	.short	0x010a
        /*0a6a*/ 	.byte	0xff
	.zero		1


	//   ....[148]....
        /*0a6c*/ 	.word	0x00009500
        /*0a70*/ 	.word	0x00000002
        /*0a74*/ 	.word	0x000000d8
        /*0a78*/ 	.short	0x010a
        /*0a7a*/ 	.byte	0xff
	.zero		1


	//   ....[149]....
        /*0a7c*/ 	.word	0x00009550
        /*0a80*/ 	.word	0x00000002
        /*0a84*/ 	.word	0x000001d0
        /*0a88*/ 	.short	0x010a
        /*0a8a*/ 	.byte	0xff
	.zero		1


	//   ....[150]....
        /*0a8c*/ 	.word	0x000095b0
        /*0a90*/ 	.word	0x00000000
        /*0a94*/ 	.word	0x00000000
        /*0a98*/ 	.short	0x010a
        /*0a9a*/ 	.byte	0xff
	.zero		1


	//   ....[151]....
        /*0a9c*/ 	.word	0x00009610
        /*0aa0*/ 	.word	0x00000000
        /*0aa4*/ 	.word	0x00000000
        /*0aa8*/ 	.short	0x010a
        /*0aaa*/ 	.byte	0xff
	.zero		1


	//   ....[152]....
        /*0aac*/ 	.word	0x00009670
        /*0ab0*/ 	.word	0x00000000
        /*0ab4*/ 	.word	0x00000000
        /*0ab8*/ 	.short	0x010a
        /*0aba*/ 	.byte	0xff
	.zero		1


	//   ....[153]....
        /*0abc*/ 	.word	0x000096d0
        /*0ac0*/ 	.word	0x00000000
        /*0ac4*/ 	.word	0x00000000
        /*0ac8*/ 	.short	0x010a
        /*0aca*/ 	.byte	0xff
	.zero		1


	//   ....[154]....
        /*0acc*/ 	.word	0x00009730
        /*0ad0*/ 	.word	0x00000000
        /*0ad4*/ 	.word	0x00000000
        /*0ad8*/ 	.short	0x010a
        /*0ada*/ 	.byte	0xff
	.zero		1


	//   ....[155]....
        /*0adc*/ 	.word	0x00009790
        /*0ae0*/ 	.word	0x00000000
        /*0ae4*/ 	.word	0x00000000
        /*0ae8*/ 	.short	0x010a
        /*0aea*/ 	.byte	0xff
	.zero		1


	//   ....[156]....
        /*0aec*/ 	.word	0x000097f0
        /*0af0*/ 	.word	0x00000000
        /*0af4*/ 	.word	0x00000000
        /*0af8*/ 	.short	0x010a
        /*0afa*/ 	.byte	0xff
	.zero		1


	//   ....[157]....
        /*0afc*/ 	.word	0x00009850
        /*0b00*/ 	.word	0x00000000
        /*0b04*/ 	.word	0x00000000
        /*0b08*/ 	.short	0x010a
        /*0b0a*/ 	.byte	0xff
	.zero		1


	//   ....[158]....
        /*0b0c*/ 	.word	0x000098b0
        /*0b10*/ 	.word	0x00000000
        /*0b14*/ 	.word	0x00000000
        /*0b18*/ 	.short	0x010a
        /*0b1a*/ 	.byte	0xff
	.zero		1


	//   ....[159]....
        /*0b1c*/ 	.word	0x00009910
        /*0b20*/ 	.word	0x00000000
        /*0b24*/ 	.word	0x00000000
        /*0b28*/ 	.short	0x010a
        /*0b2a*/ 	.byte	0xff
	.zero		1


	//   ....[160]....
        /*0b2c*/ 	.word	0x00009970
        /*0b30*/ 	.word	0x00000000
        /*0b34*/ 	.word	0x00000000
        /*0b38*/ 	.short	0x010a
        /*0b3a*/ 	.byte	0xff
	.zero		1


	//   ....[161]....
        /*0b3c*/ 	.word	0x000099d0
        /*0b40*/ 	.word	0x00000000
        /*0b44*/ 	.word	0x00000000
        /*0b48*/ 	.short	0x010a
        /*0b4a*/ 	.byte	0xff
	.zero		1


	//   ....[162]....
        /*0b4c*/ 	.word	0x00009a30
        /*0b50*/ 	.word	0x00000000
        /*0b54*/ 	.word	0x00000000
        /*0b58*/ 	.short	0x010a
        /*0b5a*/ 	.byte	0xff
	.zero		1


	//   ....[163]....
        /*0b5c*/ 	.word	0x00009a90
        /*0b60*/ 	.word	0x00000000
        /*0b64*/ 	.word	0x00000000
        /*0b68*/ 	.short	0x010a
        /*0b6a*/ 	.byte	0xff
	.zero		1


	//   ....[164]....
        /*0b6c*/ 	.word	0x00009af0
        /*0b70*/ 	.word	0x00000000
        /*0b74*/ 	.word	0x00000000
        /*0b78*/ 	.short	0x010a
        /*0b7a*/ 	.byte	0xff
	.zero		1


	//   ....[165]....
        /*0b7c*/ 	.word	0x00009b50
        /*0b80*/ 	.word	0x00000000
        /*0b84*/ 	.word	0x00000000
        /*0b88*/ 	.short	0x010a
        /*0b8a*/ 	.byte	0xff
	.zero		1


	//   ....[166]....
        /*0b8c*/ 	.word	0x00009bb0
        /*0b90*/ 	.word	0x00000000
        /*0b94*/ 	.word	0x00000000
        /*0b98*/ 	.short	0x010a
        /*0b9a*/ 	.byte	0xff
	.zero		1


	//   ....[167]....
        /*0b9c*/ 	.word	0x00009c10
        /*0ba0*/ 	.word	0x00000000
        /*0ba4*/ 	.word	0x00000000
        /*0ba8*/ 	.short	0x010a
        /*0baa*/ 	.byte	0xff
	.zero		1


	//   ....[168]....
        /*0bac*/ 	.word	0x00009c70
        /*0bb0*/ 	.word	0x00000000
        /*0bb4*/ 	.word	0x00000000
        /*0bb8*/ 	.short	0x010a
        /*0bba*/ 	.byte	0xff
	.zero		1


	//   ....[169]....
        /*0bbc*/ 	.word	0x00009cd0
        /*0bc0*/ 	.word	0x00000000
        /*0bc4*/ 	.word	0x00000000
        /*0bc8*/ 	.short	0x010a
        /*0bca*/ 	.byte	0xff
	.zero		1


	//   ....[170]....
        /*0bcc*/ 	.word	0x00009d30
        /*0bd0*/ 	.word	0x00000000
        /*0bd4*/ 	.word	0x00000000
        /*0bd8*/ 	.short	0x010a
        /*0bda*/ 	.byte	0xff
	.zero		1


	//   ....[171]....
        /*0bdc*/ 	.word	0x00009d90
        /*0be0*/ 	.word	0x00000000
        /*0be4*/ 	.word	0x00000000
        /*0be8*/ 	.short	0x010a
        /*0bea*/ 	.byte	0xff
	.zero		1


	//   ....[172]....
        /*0bec*/ 	.word	0x00009df0
        /*0bf0*/ 	.word	0x00000000
        /*0bf4*/ 	.word	0x00000000
        /*0bf8*/ 	.short	0x010a
        /*0bfa*/ 	.byte	0xff
	.zero		1


	//   ....[173]....
        /*0bfc*/ 	.word	0x00009e50
        /*0c00*/ 	.word	0x00000000
        /*0c04*/ 	.word	0x00000000
        /*0c08*/ 	.short	0x010a
        /*0c0a*/ 	.byte	0xff
	.zero		1


	//   ....[174]....
        /*0c0c*/ 	.word	0x00009eb0
        /*0c10*/ 	.word	0x00000000
        /*0c14*/ 	.word	0x00000000
        /*0c18*/ 	.short	0x010a
        /*0c1a*/ 	.byte	0xff
	.zero		1


	//   ....[175]....
        /*0c1c*/ 	.word	0x00009f10
        /*0c20*/ 	.word	0x00000000
        /*0c24*/ 	.word	0x00000000
        /*0c28*/ 	.short	0x010a
        /*0c2a*/ 	.byte	0xff
	.zero		1


	//   ....[176]....
        /*0c2c*/ 	.word	0x00009f60
        /*0c30*/ 	.word	0x00000000
        /*0c34*/ 	.word	0x00000230
        /*0c38*/ 	.short	0x010a
        /*0c3a*/ 	.byte	0xff
	.zero		1


	//   ....[177]....
        /*0c3c*/ 	.word	0x00009fc0
        /*0c40*/ 	.word	0x00000000
        /*0c44*/ 	.word	0x000001e0
        /*0c48*/ 	.short	0x010a
        /*0c4a*/ 	.byte	0xff
	.zero		1


	//   ....[178]....
        /*0c4c*/ 	.word	0x0000a010
        /*0c50*/ 	.word	0x00000000
        /*0c54*/ 	.word	0x000001d0
        /*0c58*/ 	.short	0x010a
        /*0c5a*/ 	.byte	0xff
	.zero		1


	//   ....[179]....
        /*0c5c*/ 	.word	0x0000a070
        /*0c60*/ 	.word	0x00000000
        /*0c64*/ 	.word	0x000001e0
        /*0c68*/ 	.short	0x010a
        /*0c6a*/ 	.byte	0xff
	.zero		1


	//   ....[180]....
        /*0c6c*/ 	.word	0x0000a0c0
        /*0c70*/ 	.word	0x00000000
        /*0c74*/ 	.word	0x000001d0
        /*0c78*/ 	.short	0x010a
        /*0c7a*/ 	.byte	0xff
	.zero		1


	//   ....[181]....
        /*0c7c*/ 	.word	0x0000a120
        /*0c80*/ 	.word	0x00000003
        /*0c84*/ 	.word	0x00000210
        /*0c88*/ 	.short	0x010a
        /*0c8a*/ 	.byte	0xff
	.zero		1


	//   ....[182]....
        /*0c8c*/ 	.word	0x0000a180
        /*0c90*/ 	.word	0x00000000
        /*0c94*/ 	.word	0x00000000
        /*0c98*/ 	.short	0x010a
        /*0c9a*/ 	.byte	0xff
	.zero		1


	//   ....[183]....
        /*0c9c*/ 	.word	0x0000a1e0
        /*0ca0*/ 	.word	0x00000000
        /*0ca4*/ 	.word	0x00000000
        /*0ca8*/ 	.short	0x010a
        /*0caa*/ 	.byte	0xff
	.zero		1


	//   ....[184]....
        /*0cac*/ 	.word	0x0000a240
        /*0cb0*/ 	.word	0x00000000
        /*0cb4*/ 	.word	0x00000000
        /*0cb8*/ 	.short	0x010a
        /*0cba*/ 	.byte	0xff
	.zero		1


	//   ....[185]....
        /*0cbc*/ 	.word	0x0000a2a0
        /*0cc0*/ 	.word	0x00000000
        /*0cc4*/ 	.word	0x00000000
        /*0cc8*/ 	.short	0x010a
        /*0cca*/ 	.byte	0xff
	.zero		1


	//   ....[186]....
        /*0ccc*/ 	.word	0x0000a300
        /*0cd0*/ 	.word	0x00000000
        /*0cd4*/ 	.word	0x00000000
        /*0cd8*/ 	.short	0x010a
        /*0cda*/ 	.byte	0xff
	.zero		1


	//   ....[187]....
        /*0cdc*/ 	.word	0x0000a350
        /*0ce0*/ 	.word	0x00000000
        /*0ce4*/ 	.word	0x000001d0
        /*0ce8*/ 	.short	0x010a
        /*0cea*/ 	.byte	0xff
	.zero		1


	//   ....[188]....
        /*0cec*/ 	.word	0x0000a3b0
        /*0cf0*/ 	.word	0x00000000
        /*0cf4*/ 	.word	0x000001c8
        /*0cf8*/ 	.short	0x010a
        /*0cfa*/ 	.byte	0xff
	.zero		1


	//   ....[189]....
        /*0cfc*/ 	.word	0x0000a410
        /*0d00*/ 	.word	0x00000000
        /*0d04*/ 	.word	0x000001b8
        /*0d08*/ 	.short	0x010a
        /*0d0a*/ 	.byte	0xff
	.zero		1


	//   ....[190]....
        /*0d0c*/ 	.word	0x0000a460
        /*0d10*/ 	.word	0x00000000
        /*0d14*/ 	.word	0x000001d0
        /*0d18*/ 	.short	0x010a
        /*0d1a*/ 	.byte	0xff
	.zero		1


	//   ....[191]....
        /*0d1c*/ 	.word	0x0000a4c0
        /*0d20*/ 	.word	0x00000000
        /*0d24*/ 	.word	0x000001b0
        /*0d28*/ 	.short	0x010a
        /*0d2a*/ 	.byte	0xff
	.zero		1


	//   ....[192]....
        /*0d2c*/ 	.word	0x0000a520
        /*0d30*/ 	.word	0x00000003
        /*0d34*/ 	.word	0x000001f0
        /*0d38*/ 	.short	0x010a
        /*0d3a*/ 	.byte	0xff
	.zero		1


	//----- nvinfo : EIATTR_NUM_MBARRIERS
	.align		4
.L_44:
        /*0d3c*/ 	.byte	0x03, 0x38
        /*0d3e*/ 	.short	0x004a


	//----- nvinfo : EIATTR_EXIT_INSTR_OFFSETS
	.align		4
        /*0d40*/ 	.byte	0x04, 0x1c
        /*0d42*/ 	.short	(.L_46 - .L_45)


	//   ....[0]....
.L_45:
        /*0d44*/ 	.word	0x00003490


	//   ....[1]....
        /*0d48*/ 	.word	0x00003980


	//   ....[2]....
        /*0d4c*/ 	.word	0x000039e0


	//   ....[3]....
        /*0d50*/ 	.word	0x000047e0


	//   ....[4]....
        /*0d54*/ 	.word	0x000056e0


	//   ....[5]....
        /*0d58*/ 	.word	0x00005720


	//   ....[6]....
        /*0d5c*/ 	.word	0x00009430


	//----- nvinfo : EIATTR_MAX_THREADS
	.align		4
.L_46:
        /*0d60*/ 	.byte	0x04, 0x05
        /*0d62*/ 	.short	(.L_48 - .L_47)
.L_47:
        /*0d64*/ 	.word	0x00000100
        /*0d68*/ 	.word	0x00000001
        /*0d6c*/ 	.word	0x00000001


	//----- nvinfo : EIATTR_CRS_STACK_SIZE
	.align		4
.L_48:
        /*0d70*/ 	.byte	0x04, 0x1e
        /*0d72*/ 	.short	(.L_50 - .L_49)
.L_49:
        /*0d74*/ 	.word	0x00000000


	//----- nvinfo : EIATTR_CBANK_PARAM_SIZE
	.align		4
.L_50:
        /*0d78*/ 	.byte	0x03, 0x19
        /*0d7a*/ 	.short	0x0800


	//----- nvinfo : EIATTR_PARAM_CBANK
	.align		4
        /*0d7c*/ 	.byte	0x04, 0x0a
        /*0d7e*/ 	.short	(.L_52 - .L_51)
	.align		4
.L_51:
        /*0d80*/ 	.word	index@(.nv.constant0._ZN7cutlass13device_kernelINS_4gemm6kernel13GemmUniversalIN4cute5tupleIJiiiiEEENS1_10collective13CollectiveMmaINS1_35MainloopSm100TmaUmmaWarpSpecializedILi27ELi2ELi4ENS5_IJNS4_1CILi1EEESB_SB_EEEEENS5_IJNSA_ILi64EEENSA_ILi176EEENSA_ILi32EEEEEEaNS5_IJlSB_lEEEaSI_NS4_8TiledMMAINS4_8MMA_AtomIJNS4_15SM100_MMA_S8_SSIaaiLi64ELi176ELNS4_4UMMA5MajorE0ELSN_0ELNSM_8SaturateE0EEEEEENS4_6LayoutISC_NS5_IJNSA_ILi0EEESS_SS_EEEEENS5_IJNS4_10UnderscoreESV_SV_EEEEENS4_13SM90_TMA_LOADENS4_14ComposedLayoutINS4_7SwizzleILi1ELi4ELi3EEENS4_18smem_ptr_flag_bitsILi8EEENSR_INS5_IJNSA_ILi8EEESG_EEENS5_IJSG_SB_EEEEEEEvNS4_8identityESY_S18_vS19_EENS_8epilogue10collective18CollectiveEpilogueINS1B_23Sm100TmaWarpSpecializedILi1ELi1ELi88ELb0ELb0EEEJSH_NS5_IJNSR_ISE_SB_EENSR_ISF_SB_EEEEEaSI_aSI_NS1B_6fusion15FusionCallbacksIS1F_NS1J_17LinearCombinationIaiaiLNS_15FloatRoundStyleE2EEESH_S1I_JEEENS4_5SM1004TMEM4LOAD25SM100_TMEM_LOAD_16dp32b8xESY_NSZ_INS10_ILi0ELi4ELi3EEES13_NSR_INS5_IJS14_NSA_ILi16EEEEEENS5_IJS1U_SB_EEEEEEENS4_39AutoVectorizingCopyWithAssumedAlignmentILi128EEENS4_14SM90_TMA_STOREES1Y_S20_S20_EEEvvEEEEvNT_6ParamsE)
        /*0d84*/ 	.short	0x0380
        /*0d86*/ 	.short	0x0800


	//----- nvinfo : EIATTR_SW_WAR
	.align		4
.L_52:
        /*0d88*/ 	.byte	0x04, 0x36
        /*0d8a*/ 	.short	(.L_54 - .L_53)
.L_53:
        /*0d8c*/ 	.word	0x00000008
.L_54:


//--------------------- .nv.callgraph             --------------------------
	.section	.nv.callgraph,"",@"SHT_CUDA_CALLGRAPH"
	.align	4
	.sectionentsize	8
	.align		4
        /*0000*/ 	.word	0x00000000
	.align		4
        /*0004*/ 	.word	0xffffffff
	.align		4
        /*0008*/ 	.word	index@(_ZN7cutlass13device_kernelINS_4gemm6kernel13GemmUniversalIN4cute5tupleIJiiiiEEENS1_10collective13CollectiveMmaINS1_35MainloopSm100TmaUmmaWarpSpecializedILi27ELi2ELi4ENS5_IJNS4_1CILi1EEESB_SB_EEEEENS5_IJNSA_ILi64EEENSA_ILi176EEENSA_ILi32EEEEEEaNS5_IJlSB_lEEEaSI_NS4_8TiledMMAINS4_8MMA_AtomIJNS4_15SM100_MMA_S8_SSIaaiLi64ELi176ELNS4_4UMMA5MajorE0ELSN_0ELNSM_8SaturateE0EEEEEENS4_6LayoutISC_NS5_IJNSA_ILi0EEESS_SS_EEEEENS5_IJNS4_10UnderscoreESV_SV_EEEEENS4_13SM90_TMA_LOADENS4_14ComposedLayoutINS4_7SwizzleILi1ELi4ELi3EEENS4_18smem_ptr_flag_bitsILi8EEENSR_INS5_IJNSA_ILi8EEESG_EEENS5_IJSG_SB_EEEEEEEvNS4_8identityESY_S18_vS19_EENS_8epilogue10collective18CollectiveEpilogueINS1B_23Sm100TmaWarpSpecializedILi1ELi1ELi88ELb0ELb0EEEJSH_NS5_IJNSR_ISE_SB_EENSR_ISF_SB_EEEEEaSI_aSI_NS1B_6fusion15FusionCallbacksIS1F_NS1J_17LinearCombinationIaiaiLNS_15FloatRoundStyleE2EEESH_S1I_JEEENS4_5SM1004TMEM4LOAD25SM100_TMEM_LOAD_16dp32b8xESY_NSZ_INS10_ILi0ELi4ELi3EEES13_NSR_INS5_IJS14_NSA_ILi16EEEEEENS5_IJS1U_SB_EEEEEEENS4_39AutoVectorizingCopyWithAssumedAlignmentILi128EEENS4_14SM90_TMA_STOREES1Y_S20_S20_EEEvvEEEEvNT_6ParamsE)
	.align		4
        /*000c*/ 	.word	index@(__assertfail)
	.align		4
        /*0010*/ 	.word	0x00000000
	.align		4
        /*0014*/ 	.word	0xfffffffe
	.align		4
        /*0018*/ 	.word	0x00000000
	.align		4
        /*001c*/ 	.word	0xfffffffd
	.align		4
        /*0020*/ 	.word	0x00000000
	.align		4
        /*0024*/ 	.word	0xfffffffc


//--------------------- .nv.constant4             --------------------------
	.section	.nv.constant4,"a",@progbits
	.align	8
	.align		8
.nv.constant4:
        /*0000*/ 	.dword	__assertfail
	.align		8
        /*0008*/ 	.dword	__unnamed_1
	.align		8
        /*0010*/ 	.dword	_ZN40_INTERNAL_24240b94_4_k_cu_f604cbc6_306144cuda3std3__45__cpo5beginE
	.align		8
        /*0018*/ 	.dword	_ZN40_INTERNAL_24240b94_4_k_cu_f604cbc6_306144cuda3std3__45__cpo3endE
	.align		8
        /*0020*/ 	.dword	_ZN40_INTERNAL_24240b94_4_k_cu_f604cbc6_306144cuda3std3__45__cpo6cbeginE
	.align		8
        /*0028*/ 	.dword	_ZN40_INTERNAL_24240b94_4_k_cu_f604cbc6_306144cuda3std3__45__cpo4cendE
	.align		8
        /*0030*/ 	.dword	_ZN40_INTERNAL_24240b94_4_k_cu_f604cbc6_306144cuda3std3__442_GLOBAL__N__24240b94_4_k_cu_f604cbc6_306146ignoreE
	.align		8
        /*0038*/ 	.dword	_ZN40_INTERNAL_24240b94_4_k_cu_f604cbc6_306144cuda3std3__419piecewise_constructE
	.align		8
        /*0040*/ 	.dword	_ZN40_INTERNAL_24240b94_4_k_cu_f604cbc6_306144cuda3std3__48in_placeE
	.align		8
        /*0048*/ 	.dword	_ZN40_INTERNAL_24240b94_4_k_cu_f604cbc6_306144cuda3std6ranges3__45__cpo4swapE
	.align		8
        /*0050*/ 	.dword	_ZN40_INTERNAL_24240b94_4_k_cu_f604cbc6_306144cuda3std6ranges3__45__cpo9iter_moveE
	.align		8
        /*0058*/ 	.dword	_ZN40_INTERNAL_24240b94_4_k_cu_f604cbc6_306144cute7productE
	.align		8
        /*0060*/ 	.dword	_ZN40_INTERNAL_24240b94_4_k_cu_f604cbc6_306144cute1_E
	.align		8
        /*0068*/ 	.dword	$str$25
	.align		8
        /*0070*/ 	.dword	$str$26


//--------------------- .text._ZN7cutlass13device_kernelINS_4gemm6kernel13GemmUniversalIN4cute5tupleIJiiiiEEENS1_10collective13CollectiveMmaINS1_35MainloopSm100TmaUmmaWarpSpecializedILi27ELi2ELi4ENS5_IJNS4_1CILi1EEESB_SB_EEEEENS5_IJNSA_ILi64EEENSA_ILi176EEENSA_ILi32EEEEEEaNS5_IJlSB_lEEEaSI_NS4_8TiledMMAINS4_8MMA_AtomIJNS4_15SM100_MMA_S8_SSIaaiLi64ELi176ELNS4_4UMMA5MajorE0ELSN_0ELNSM_8SaturateE0EEEEEENS4_6LayoutISC_NS5_IJNSA_ILi0EEESS_SS_EEEEENS5_IJNS4_10UnderscoreESV_SV_EEEEENS4_13SM90_TMA_LOADENS4_14ComposedLayoutINS4_7SwizzleILi1ELi4ELi3EEENS4_18smem_ptr_flag_bitsILi8EEENSR_INS5_IJNSA_ILi8EEESG_EEENS5_IJSG_SB_EEEEEEEvNS4_8identityESY_S18_vS19_EENS_8epilogue10collective18CollectiveEpilogueINS1B_23Sm100TmaWarpSpecializedILi1ELi1ELi88ELb0ELb0EEEJSH_NS5_IJNSR_ISE_SB_EENSR_ISF_SB_EEEEEaSI_aSI_NS1B_6fusion15FusionCallbacksIS1F_NS1J_17LinearCombinationIaiaiLNS_15FloatRoundStyleE2EEESH_S1I_JEEENS4_5SM1004TMEM4LOAD25SM100_TMEM_LOAD_16dp32b8xESY_NSZ_INS10_ILi0ELi4ELi3EEES13_NSR_INS5_IJS14_NSA_ILi16EEEEEENS5_IJS1U_SB_EEEEEEENS4_39AutoVectorizingCopyWithAssumedAlignmentILi128EEENS4_14SM90_TMA_STOREES1Y_S20_S20_EEEvvEEEEvNT_6ParamsE --------------------------
	.section	.text._ZN7cutlass13device_kernelINS_4gemm6kernel13GemmUniversalIN4cute5tupleIJiiiiEEENS1_10collective13CollectiveMmaINS1_35MainloopSm100TmaUmmaWarpSpecializedILi27ELi2ELi4ENS5_IJNS4_1CILi1EEESB_SB_EEEEENS5_IJNSA_ILi64EEENSA_ILi176EEENSA_ILi32EEEEEEaNS5_IJlSB_lEEEaSI_NS4_8TiledMMAINS4_8MMA_AtomIJNS4_15SM100_MMA_S8_SSIaaiLi64ELi176ELNS4_4UMMA5MajorE0ELSN_0ELNSM_8SaturateE0EEEEEENS4_6LayoutISC_NS5_IJNSA_ILi0EEESS_SS_EEEEENS5_IJNS4_10UnderscoreESV_SV_EEEEENS4_13SM90_TMA_LOADENS4_14ComposedLayoutINS4_7SwizzleILi1ELi4ELi3EEENS4_18smem_ptr_flag_bitsILi8EEENSR_INS5_IJNSA_ILi8EEESG_EEENS5_IJSG_SB_EEEEEEEvNS4_8identityESY_S18_vS19_EENS_8epilogue10collective18CollectiveEpilogueINS1B_23Sm100TmaWarpSpecializedILi1ELi1ELi88ELb0ELb0EEEJSH_NS5_IJNSR_ISE_SB_EENSR_ISF_SB_EEEEEaSI_aSI_NS1B_6fusion15FusionCallbacksIS1F_NS1J_17LinearCombinationIaiaiLNS_15FloatRoundStyleE2EEESH_S1I_JEEENS4_5SM1004TMEM4LOAD25SM100_TMEM_LOAD_16dp32b8xESY_NSZ_INS10_ILi0ELi4ELi3EEES13_NSR_INS5_IJS14_NSA_ILi16EEEEEENS5_IJS1U_SB_EEEEEEENS4_39AutoVectorizingCopyWithAssumedAlignmentILi128EEENS4_14SM90_TMA_STOREES1Y_S20_S20_EEEvvEEEEvNT_6ParamsE,"ax",@progbits
	.align	128
.text._ZN7cutlass13device_kernelINS_4gemm6kernel13GemmUniversalIN4cute5tupleIJiiiiEEENS1_10collective13CollectiveMmaINS1_35MainloopSm100TmaUmmaWarpSpecializedILi27ELi2ELi4ENS5_IJNS4_1CILi1EEESB_SB_EEEEENS5_IJNSA_ILi64EEENSA_ILi176EEENSA_ILi32EEEEEEaNS5_IJlSB_lEEEaSI_NS4_8TiledMMAINS4_8MMA_AtomIJNS4_15SM100_MMA_S8_SSIaaiLi64ELi176ELNS4_4UMMA5MajorE0ELSN_0ELNSM_8SaturateE0EEEEEENS4_6LayoutISC_NS5_IJNSA_ILi0EEESS_SS_EEEEENS5_IJNS4_10UnderscoreESV_SV_EEEEENS4_13SM90_TMA_LOADENS4_14ComposedLayoutINS4_7SwizzleILi1ELi4ELi3EEENS4_18smem_ptr_flag_bitsILi8EEENSR_INS5_IJNSA_ILi8EEESG_EEENS5_IJSG_SB_EEEEEEEvNS4_8identityESY_S18_vS19_EENS_8epilogue10collective18CollectiveEpilogueINS1B_23Sm100TmaWarpSpecializedILi1ELi1ELi88ELb0ELb0EEEJSH_NS5_IJNSR_ISE_SB_EENSR_ISF_SB_EEEEEaSI_aSI_NS1B_6fusion15FusionCallbacksIS1F_NS1J_17LinearCombinationIaiaiLNS_15FloatRoundStyleE2EEESH_S1I_JEEENS4_5SM1004TMEM4LOAD25SM100_TMEM_LOAD_16dp32b8xESY_NSZ_INS10_ILi0ELi4ELi3EEES13_NSR_INS5_IJS14_NSA_ILi16EEEEEENS5_IJS1U_SB_EEEEEEENS4_39AutoVectorizingCopyWithAssumedAlignmentILi128EEENS4_14SM90_TMA_STOREES1Y_S20_S20_EEEvvEEEEvNT_6ParamsE:
        .type           _ZN7cutlass13device_kernelINS_4gemm6kernel13GemmUniversalIN4cute5tupleIJiiiiEEENS1_10collective13CollectiveMmaINS1_35MainloopSm100TmaUmmaWarpSpecializedILi27ELi2ELi4ENS5_IJNS4_1CILi1EEESB_SB_EEEEENS5_IJNSA_ILi64EEENSA_ILi176EEENSA_ILi32EEEEEEaNS5_IJlSB_lEEEaSI_NS4_8TiledMMAINS4_8MMA_AtomIJNS4_15SM100_MMA_S8_SSIaaiLi64ELi176ELNS4_4UMMA5MajorE0ELSN_0ELNSM_8SaturateE0EEEEEENS4_6LayoutISC_NS5_IJNSA_ILi0EEESS_SS_EEEEENS5_IJNS4_10UnderscoreESV_SV_EEEEENS4_13SM90_TMA_LOADENS4_14ComposedLayoutINS4_7SwizzleILi1ELi4ELi3EEENS4_18smem_ptr_flag_bitsILi8EEENSR_INS5_IJNSA_ILi8EEESG_EEENS5_IJSG_SB_EEEEEEEvNS4_8identityESY_S18_vS19_EENS_8epilogue10collective18CollectiveEpilogueINS1B_23Sm100TmaWarpSpecializedILi1ELi1ELi88ELb0ELb0EEEJSH_NS5_IJNSR_ISE_SB_EENSR_ISF_SB_EEEEEaSI_aSI_NS1B_6fusion15FusionCallbacksIS1F_NS1J_17LinearCombinationIaiaiLNS_15FloatRoundStyleE2EEESH_S1I_JEEENS4_5SM1004TMEM4LOAD25SM100_TMEM_LOAD_16dp32b8xESY_NSZ_INS10_ILi0ELi4ELi3EEES13_NSR_INS5_IJS14_NSA_ILi16EEEEEENS5_IJS1U_SB_EEEEEEENS4_39AutoVectorizingCopyWithAssumedAlignmentILi128EEENS4_14SM90_TMA_STOREES1Y_S20_S20_EEEvvEEEEvNT_6ParamsE,@function
        .size           _ZN7cutlass13device_kernelINS_4gemm6kernel13GemmUniversalIN4cute5tupleIJiiiiEEENS1_10collective13CollectiveMmaINS1_35MainloopSm100TmaUmmaWarpSpecializedILi27ELi2ELi4ENS5_IJNS4_1CILi1EEESB_SB_EEEEENS5_IJNSA_ILi64EEENSA_ILi176EEENSA_ILi32EEEEEEaNS5_IJlSB_lEEEaSI_NS4_8TiledMMAINS4_8MMA_AtomIJNS4_15SM100_MMA_S8_SSIaaiLi64ELi176ELNS4_4UMMA5MajorE0ELSN_0ELNSM_8SaturateE0EEEEEENS4_6LayoutISC_NS5_IJNSA_ILi0EEESS_SS_EEEEENS5_IJNS4_10UnderscoreESV_SV_EEEEENS4_13SM90_TMA_LOADENS4_14ComposedLayoutINS4_7SwizzleILi1ELi4ELi3EEENS4_18smem_ptr_flag_bitsILi8EEENSR_INS5_IJNSA_ILi8EEESG_EEENS5_IJSG_SB_EEEEEEEvNS4_8identityESY_S18_vS19_EENS_8epilogue10collective18CollectiveEpilogueINS1B_23Sm100TmaWarpSpecializedILi1ELi1ELi88ELb0ELb0EEEJSH_NS5_IJNSR_ISE_SB_EENSR_ISF_SB_EEEEEaSI_aSI_NS1B_6fusion15FusionCallbacksIS1F_NS1J_17LinearCombinationIaiaiLNS_15FloatRoundStyleE2EEESH_S1I_JEEENS4_5SM1004TMEM4LOAD25SM100_TMEM_LOAD_16dp32b8xESY_NSZ_INS10_ILi0ELi4ELi3EEES13_NSR_INS5_IJS14_NSA_ILi16EEEEEENS5_IJS1U_SB_EEEEEEENS4_39AutoVectorizingCopyWithAssumedAlignmentILi128EEENS4_14SM90_TMA_STOREES1Y_S20_S20_EEEvvEEEEvNT_6ParamsE,(.L_x_205 - _ZN7cutlass13device_kernelINS_4gemm6kernel13GemmUniversalIN4cute5tupleIJiiiiEEENS1_10collective13CollectiveMmaINS1_35MainloopSm100TmaUmmaWarpSpecializedILi27ELi2ELi4ENS5_IJNS4_1CILi1EEESB_SB_EEEEENS5_IJNSA_ILi64EEENSA_ILi176EEENSA_ILi32EEEEEEaNS5_IJlSB_lEEEaSI_NS4_8TiledMMAINS4_8MMA_AtomIJNS4_15SM100_MMA_S8_SSIaaiLi64ELi176ELNS4_4UMMA5MajorE0ELSN_0ELNSM_8SaturateE0EEEEEENS4_6LayoutISC_NS5_IJNSA_ILi0EEESS_SS_EEEEENS5_IJNS4_10UnderscoreESV_SV_EEEEENS4_13SM90_TMA_LOADENS4_14ComposedLayoutINS4_7SwizzleILi1ELi4ELi3EEENS4_18smem_ptr_flag_bitsILi8EEENSR_INS5_IJNSA_ILi8EEESG_EEENS5_IJSG_SB_EEEEEEEvNS4_8identityESY_S18_vS19_EENS_8epilogue10collective18CollectiveEpilogueINS1B_23Sm100TmaWarpSpecializedILi1ELi1ELi88ELb0ELb0EEEJSH_NS5_IJNSR_ISE_SB_EENSR_ISF_SB_EEEEEaSI_aSI_NS1B_6fusion15FusionCallbacksIS1F_NS1J_17LinearCombinationIaiaiLNS_15FloatRoundStyleE2EEESH_S1I_JEEENS4_5SM1004TMEM4LOAD25SM100_TMEM_LOAD_16dp32b8xESY_NSZ_INS10_ILi0ELi4ELi3EEES13_NSR_INS5_IJS14_NSA_ILi16EEEEEENS5_IJS1U_SB_EEEEEEENS4_39AutoVectorizingCopyWithAssumedAlignmentILi128EEENS4_14SM90_TMA_STOREES1Y_S20_S20_EEEvvEEEEvNT_6ParamsE)
        .other          _ZN7cutlass13device_kernelINS_4gemm6kernel13GemmUniversalIN4cute5tupleIJiiiiEEENS1_10collective13CollectiveMmaINS1_35MainloopSm100TmaUmmaWarpSpecializedILi27ELi2ELi4ENS5_IJNS4_1CILi1EEESB_SB_EEEEENS5_IJNSA_ILi64EEENSA_ILi176EEENSA_ILi32EEEEEEaNS5_IJlSB_lEEEaSI_NS4_8TiledMMAINS4_8MMA_AtomIJNS4_15SM100_MMA_S8_SSIaaiLi64ELi176ELNS4_4UMMA5MajorE0ELSN_0ELNSM_8SaturateE0EEEEEENS4_6LayoutISC_NS5_IJNSA_ILi0EEESS_SS_EEEEENS5_IJNS4_10UnderscoreESV_SV_EEEEENS4_13SM90_TMA_LOADENS4_14ComposedLayoutINS4_7SwizzleILi1ELi4ELi3EEENS4_18smem_ptr_flag_bitsILi8EEENSR_INS5_IJNSA_ILi8EEESG_EEENS5_IJSG_SB_EEEEEEEvNS4_8identityESY_S18_vS19_EENS_8epilogue10collective18CollectiveEpilogueINS1B_23Sm100TmaWarpSpecializedILi1ELi1ELi88ELb0ELb0EEEJSH_NS5_IJNSR_ISE_SB_EENSR_ISF_SB_EEEEEaSI_aSI_NS1B_6fusion15FusionCallbacksIS1F_NS1J_17LinearCombinationIaiaiLNS_15FloatRoundStyleE2EEESH_S1I_JEEENS4_5SM1004TMEM4LOAD25SM100_TMEM_LOAD_16dp32b8xESY_NSZ_INS10_ILi0ELi4ELi3EEES13_NSR_INS5_IJS14_NSA_ILi16EEEEEENS5_IJS1U_SB_EEEEEEENS4_39AutoVectorizingCopyWithAssumedAlignmentILi128EEENS4_14SM90_TMA_STOREES1Y_S20_S20_EEEvvEEEEvNT_6ParamsE,@"STO_CUDA_ENTRY STV_DEFAULT"
_ZN7cutlass13device_kernelINS_4gemm6kernel13GemmUniversalIN4cute5tupleIJiiiiEEENS1_10collective13CollectiveMmaINS1_35MainloopSm100TmaUmmaWarpSpecializedILi27ELi2ELi4ENS5_IJNS4_1CILi1EEESB_SB_EEEEENS5_IJNSA_ILi64EEENSA_ILi176EEENSA_ILi32EEEEEEaNS5_IJlSB_lEEEaSI_NS4_8TiledMMAINS4_8MMA_AtomIJNS4_15SM100_MMA_S8_SSIaaiLi64ELi176ELNS4_4UMMA5MajorE0ELSN_0ELNSM_8SaturateE0EEEEEENS4_6LayoutISC_NS5_IJNSA_ILi0EEESS_SS_EEEEENS5_IJNS4_10UnderscoreESV_SV_EEEEENS4_13SM90_TMA_LOADENS4_14ComposedLayoutINS4_7SwizzleILi1ELi4ELi3EEENS4_18smem_ptr_flag_bitsILi8EEENSR_INS5_IJNSA_ILi8EEESG_EEENS5_IJSG_SB_EEEEEEEvNS4_8identityESY_S18_vS19_EENS_8epilogue10collective18CollectiveEpilogueINS1B_23Sm100TmaWarpSpecializedILi1ELi1ELi88ELb0ELb0EEEJSH_NS5_IJNSR_ISE_SB_EENSR_ISF_SB_EEEEEaSI_aSI_NS1B_6fusion15FusionCallbacksIS1F_NS1J_17LinearCombinationIaiaiLNS_15FloatRoundStyleE2EEESH_S1I_JEEENS4_5SM1004TMEM4LOAD25SM100_TMEM_LOAD_16dp32b8xESY_NSZ_INS10_ILi0ELi4ELi3EEES13_NSR_INS5_IJS14_NSA_ILi16EEEEEENS5_IJS1U_SB_EEEEEEENS4_39AutoVectorizingCopyWithAssumedAlignmentILi128EEENS4_14SM90_TMA_STOREES1Y_S20_S20_EEEvvEEEEvNT_6ParamsE:
[----:B------:R-:W1:Y:S01]  /*0000*/  LDC R1, c[0x0][0x37c] ;  /* 0x0000df00ff017b82 */ /* 0x000e620000000800 */
[----:B------:R-:W2:Y:S01]  /*0010*/  S2R R212, SR_TID.X ;  /* 0x0000000000d47919 */ /* 0x000ea20000002100 */
[----:B------:R-:W3:Y:S01]  /*0020*/  LDCU.64 UR4, c[0x0][0x890] ;  /* 0x00011200ff0477ac */ /* 0x000ee20008000a00 */
[----:B------:R-:W-:Y:S02]  /*0030*/  PRMT R202, RZ, 0x7610, R202 ;  /* 0x00007610ffca7816 */ /* 0x000fe400000000ca */
[----:B------:R-:W-:Y:S01]  /*0040*/  ELECT P5, URZ, PT ;  /* 0x0000000000ff782f */ /* 0x000fe200038a0000 */
[----:B------:R-:W4:Y:S01]  /*0050*/  LDCU.64 UR46, c[0x0][0x358] ;  /* 0x00006b00ff2e77ac */ /* 0x000f220008000a00 */
[----:B---3--:R-:W-:-:S04]  /*0060*/  UISETP.NE.U32.AND UP0, UPT, UR4, URZ, UPT ;  /* 0x000000ff0400728c */ /* 0x008fc8000bf05070 */
[----:B------:R-:W-:Y:S01]  /*0070*/  UISETP.NE.AND.EX UP0, UPT, UR5, URZ, UPT, UP0 ;  /* 0x000000ff0500728c */ /* 0x000fe2000bf05300 */
[----:B--2---:R-:W-:-:S05]  /*0080*/  SHF.R.U32.HI R207, RZ, 0x5, R212 ;  /* 0x00000005ffcf7819 */ /* 0x004fca00000116d4 */
[----:B------:R-:W2:Y:S02]  /*0090*/  SHFL.IDX PT, R0, R207, RZ, 0x1f ;  /* 0x00001fffcf007589 */ /* 0x000ea400000e0000 */
[----:B--2---:R-:W-:Y:S01]  /*00a0*/  R2UR UR8, R0 ;  /* 0x00000000000872ca */ /* 0x004fe200000e0000 */
[----:B-1--4-:R-:W-:-:S14]  /*00b0*/  BRA.U UP0, `(.L_x_0) ;  /* 0x00000001002c7547 */ /* 0x012fdc000b800000 */
[----:B------:R-:W1:Y:S02]  /*00c0*/  LDCU.64 UR6, c[0x0][0x888] ;  /* 0x00011100ff0677ac */ /* 0x000e640008000a00 */
[----:B-1----:R-:W-:-:S04]  /*00d0*/  UISETP.NE.U32.AND UP0, UPT, UR6, URZ, UPT ;  /* 0x000000ff0600728c */ /* 0x002fc8000bf05070 */
[----:B------:R-:W-:-:S09]  /*00e0*/  UISETP.NE.AND.EX UP0, UPT, UR7, URZ, UPT, UP0 ;  /* 0x000000ff0700728c */ /* 0x000fd2000bf05300 */
[----:B------:R-:W-:Y:S05]  /*00f0*/  BRA.U !UP0, `(.L_x_1) ;  /* 0x0000000108147547 */ /* 0x000fea000b800000 */
[----:B------:R-:W1:Y:S02]  /*0100*/  LDC.64 R2, c[0x0][0x888] ;  /* 0x00022200ff027b82 */ /* 0x000e640000000a00 */
[----:B-1----:R-:W2:Y:S01]  /*0110*/  LDG.E R0, desc[UR46][R2.64] ;  /* 0x0000002e02007981 */ /* 0x002ea2000c1e1900 */
[----:B------:R-:W-:Y:S01]  /*0120*/  HFMA2 R202, -RZ, RZ, 0, 5.9604644775390625e-08 ;  /* 0x00000001ffca7431 */ /* 0x000fe200000001ff */
[----:B--2---:R-:W-:Y:S01]  /*0130*/  R2UR UR39, R0 ;  /* 0x00000000002772ca */ /* 0x004fe200000e0000 */
[----:B------:R-:W-:Y:S05]  /*0140*/  BRA `(.L_x_0) ;  /* 0x0000000000087947 */ /* 0x000fea0003800000 */
.L_x_1:
[----:B------:R-:W-:Y:S01]  /*0150*/  HFMA2 R202, -RZ, RZ, 0, 5.9604644775390625e-08 ;  /* 0x00000001ffca7431 */ /* 0x000fe200000001ff */
[----:B------:R-:W1:Y:S02]  /*0160*/  LDCU UR39, c[0x0][0x880] ;  /* 0x00011000ff2777ac */ /* 0x000e640008000800 */
.L_x_0:
[----:B------:R-:W2:Y:S02]  /*0170*/  LDCU.64 UR6, c[0x0][0x8b0] ;  /* 0x00011600ff0677ac */ /* 0x000ea40008000a00 */
[----:B--2---:R-:W-:-:S04]  /*0180*/  UISETP.NE.U32.AND UP0, UPT, UR6, URZ, UPT ;  /* 0x000000ff0600728c */ /* 0x004fc8000bf05070 */
[----:B------:R-:W-:-:S09]  /*0190*/  UISETP.NE.AND.EX UP0, UPT, UR7, URZ, UPT, UP0 ;  /* 0x000000ff0700728c */ /* 0x000fd2000bf05300 */
[----:B------:R-:W-:Y:S05]  /*01a0*/  BRA.U UP0, `(.L_x_2) ;  /* 0x0000000100207547 */ /* 0x000fea000b800000 */
[----:B------:R-:W2:Y:S02]  /*01b0*/  LDCU.64 UR6, c[0x0][0x8a8] ;  /* 0x00011500ff0677ac */ /* 0x000ea40008000a00 */
[----:B--2---:R-:W-:-:S04]  /*01c0*/  UISETP.NE.U32.AND UP0, UPT, UR6, URZ, UPT ;  /* 0x000000ff0600728c */ /* 0x004fc8000bf05070 */
[----:B------:R-:W-:-:S09]  /*01d0*/  UISETP.NE.AND.EX UP0, UPT, UR7, URZ, UPT, UP0 ;  /* 0x000000ff0700728c */ /* 0x000fd2000bf05300 */
[----:B------:R-:W-:Y:S05]  /*01e0*/  BRA.U !UP0, `(.L_x_3) ;  /* 0x00000001080c7547 */ /* 0x000fea000b800000 */
[----:B------:R-:W2:Y:S02]  /*01f0*/  LDC.64 R106, c[0x0][0x8a8] ;  /* 0x00022a00ff6a7b82 */ /* 0x000ea40000000a00 */
[----:B--2---:R2:W5:Y:S01]  /*0200*/  LDG.E R106, desc[UR46][R106.64] ;  /* 0x0000002e6a6a7981 */ /* 0x004562000c1e1900 */
[----:B------:R-:W-:Y:S05]  /*0210*/  BRA `(.L_x_2) ;  /* 0x0000000000047947 */ /* 0x000fea0003800000 */
.L_x_3:
[----:B------:R-:W3:Y:S02]  /*0220*/  LDC R106, c[0x0][0x8a0] ;  /* 0x00022800ff6a7b82 */ /* 0x000ee40000000800 */
.L_x_2:
[----:B------:R-:W-:Y:S01]  /*0230*/  IMAD.U32 R0, RZ, RZ, UR8 ;  /* 0x00000008ff007e24 */ /* 0x000fe2000f8e00ff */
[----:B------:R-:W-:Y:S04]  /*0240*/  BSSY.RECONVERGENT B0, `(.L_x_4) ;  /* 0x000000c000007945 */ /* 0x000fe80003800200 */
[C---:B------:R-:W-:Y:S02]  /*0250*/  ISETP.NE.OR P1, PT, R0.reuse, 0x1, !P5 ;  /* 0x000000010000780c */ /* 0x040fe40006f25670 */
[----:B------:R-:W-:-:S11]  /*0260*/  ISETP.NE.OR P0, PT, R0, 0x3, !P5 ;  /* 0x000000030000780c */ /* 0x000fd60006f05670 */
[----:B------:R-:W-:Y:S05]  /*0270*/  @P1 BRA `(.L_x_5) ;  /* 0x0000000000201947 */ /* 0x000fea0003800000 */
[----:B------:R-:W4:Y:S02]  /*0280*/  LDCU.64 UR6, c[0x0][0x348] ;  /* 0x00006900ff0677ac */ /* 0x000f240008000a00 */
[----:B----4-:R-:W-:Y:S02]  /*0290*/  UIADD3 UR10, UP1, UPT, UR6, 0x80, URZ ;  /* 0x00000080060a7890 */ /* 0x010fe4000ff3e0ff */
[----:B------:R-:W-:Y:S02]  /*02a0*/  UIADD3 UR6, UP0, UPT, UR6, 0x180, URZ ;  /* 0x0000018006067890 */ /* 0x000fe4000ff1e0ff */
[----:B------:R-:W-:Y:S02]  /*02b0*/  UIADD3.X UR11, UPT, UPT, URZ, UR7, URZ, UP1, !UPT ;  /* 0x00000007ff0b7290 */ /* 0x000fe40008ffe4ff */
[----:B------:R-:W-:-:S07]  /*02c0*/  UIADD3.X UR7, UPT, UPT, URZ, UR7, URZ, UP0, !UPT ;  /* 0x00000007ff077290 */ /* 0x000fce00087fe4ff */
[----:B------:R4:W-:Y:S02]  /*02d0*/  UTMACCTL.PF [UR10] ;  /* 0x000000000a0079b9 */ /* 0x0009e40008040000 */
[----:B------:R4:W-:Y:S02]  /*02e0*/  UTMACCTL.PF [UR6] ;  /* 0x00000000060079b9 */ /* 0x0009e40008040000 */
[----:B----4-:R-:W-:Y:S01]  /*02f0*/  NOP ;  /* 0x0000000000007918 */ /* 0x010fe20000000000 */
.L_x_5:
[----:B-1----:R-:W-:Y:S05]  /*0300*/  BSYNC.RECONVERGENT B0 ;  /* 0x0000000000007941 */ /* 0x002fea0003800200 */
.L_x_4:
[----:B------:R-:W-:Y:S04]  /*0310*/  BSSY.RECONVERGENT B0, `(.L_x_6) ;  /* 0x000000a000007945 */ /* 0x000fe80003800200 */
[----:B------:R-:W-:Y:S05]  /*0320*/  @P0 BRA `(.L_x_7) ;  /* 0x0000000000200947 */ /* 0x000fea0003800000 */
[----:B------:R-:W1:Y:S02]  /*0330*/  LDCU.64 UR6, c[0x0][0x348] ;  /* 0x00006900ff0677ac */ /* 0x000e640008000a00 */
[----:B-1----:R-:W-:Y:S02]  /*0340*/  UIADD3 UR10, UP1, UPT, UR6, 0x580, URZ ;  /* 0x00000580060a7890 */ /* 0x002fe4000ff3e0ff */
[----:B------:R-:W-:Y:S02]  /*0350*/  UIADD3 UR6, UP0, UPT, UR6, 0x680, URZ ;  /* 0x0000068006067890 */ /* 0x000fe4000ff1e0ff */
[----:B------:R-:W-:Y:S02]  /*0360*/  UIADD3.X UR11, UPT, UPT, URZ, UR7, URZ, UP1, !UPT ;  /* 0x00000007ff0b7290 */ /* 0x000fe40008ffe4ff */
[----:B------:R-:W-:-:S07]  /*0370*/  UIADD3.X UR7, UPT, UPT, URZ, UR7, URZ, UP0, !UPT ;  /* 0x00000007ff077290 */ /* 0x000fce00087fe4ff */
[----:B------:R1:W-:Y:S02]  /*0380*/  UTMACCTL.PF [UR10] ;  /* 0x000000000a0079b9 */ /* 0x0003e40008040000 */
[----:B------:R1:W-:Y:S02]  /*0390*/  UTMACCTL.PF [UR6] ;  /* 0x00000000060079b9 */ /* 0x0003e40008040000 */
[----:B-1----:R-:W-:Y:S01]  /*03a0*/  NOP ;  /* 0x0000000000007918 */ /* 0x002fe20000000000 */
.L_x_7:
[----:B------:R-:W-:Y:S05]  /*03b0*/  BSYNC.RECONVERGENT B0 ;  /* 0x0000000000007941 */ /* 0x000fea0003800200 */
.L_x_6:
[----:B------:R-:W1:Y:S01]  /*03c0*/  LDCU.64 UR6, c[0x0][0x888] ;  /* 0x00011100ff0677ac */ /* 0x000e620008000a00 */
[----:B------:R-:W-:Y:S02]  /*03d0*/  UISETP.EQ.U32.AND UP1, UPT, UR4, URZ, UPT ;  /* 0x000000ff0400728c */ /* 0x000fe4000bf22070 */
[----:B------:R-:W-:Y:S02]  /*03e0*/  UPLOP3.LUT UP2, UPT, UPT, UPT, UPT, 0x80, 0x8 ;  /* 0x000000000008789c */ /* 0x000fe40003f4f070 */
[----:B-1----:R-:W-:-:S04]  /*03f0*/  UISETP.NE.U32.AND UP0, UPT, UR6, URZ, UPT ;  /* 0x000000ff0600728c */ /* 0x002fc8000bf05070 */
[----:B------:R-:W-:-:S04]  /*0400*/  UISETP.NE.AND.EX UP0, UPT, UR7, URZ, UPT, UP0 ;  /* 0x000000ff0700728c */ /* 0x000fc8000bf05300 */
[----:B------:R-:W-:-:S04]  /*0410*/  UISETP.EQ.OR.EX UP3, UPT, UR5, URZ, !UP0, UP1 ;  /* 0x000000ff0500728c */ /* 0x000fc8000c762710 */
[----:B------:R-:W-:-:S05]  /*0420*/  UP2UR UR45, UPR, URZ, 0x8 ;  /* 0x00000008ff2d7883 */ /* 0x000fca0008000000 */
[----:B------:R-:W-:Y:S07]  /*0430*/  BRA.U !UP3, `(.L_x_8) ;  /* 0x000000010b1c7547 */ /* 0x000fee000b800000 */
[----:B------:R-:W-:Y:S02]  /*0440*/  UISETP.NE.U32.AND UP2, UPT, UR4, URZ, UPT ;  /* 0x000000ff0400728c */ /* 0x000fe4000bf45070 */
[----:B------:R-:W-:Y:S02]  /*0450*/  UISETP.NE.AND UP1, UPT, UR39, URZ, UPT ;  /* 0x000000ff2700728c */ /* 0x000fe4000bf25270 */
[----:B------:R-:W-:Y:S02]  /*0460*/  UISETP.NE.AND.EX UP2, UPT, UR5, URZ, UPT, UP2 ;  /* 0x000000ff0500728c */ /* 0x000fe4000bf45320 */
[----:B------:R-:W-:-:S09]  /*0470*/  USEL UR4, URZ, 0xffffffff, UP0 ;  /* 0xffffffffff047887 */ /* 0x000fd20008000000 */
[----:B------:R-:W-:-:S04]  /*0480*/  @!UP2 USEL UR4, URZ, 0xffffffff, UP1 ;  /* 0xffffffffff04a887 */ /* 0x000fc80008800000 */
[----:B------:R-:W-:-:S04]  /*0490*/  ULOP3.LUT UR4, UR4, 0x1, URZ, 0xc0, !UPT ;  /* 0x0000000104047892 */ /* 0x000fc8000f8ec0ff */
[----:B------:R-:W-:-:S11]  /*04a0*/  UISETP.NE.U32.AND UP2, UPT, UR4, 0x1, UPT ;  /* 0x000000010400788c */ /* 0x000fd6000bf45070 */
.L_x_8:
[----:B------:R-:W1:Y:S01]  /*04b0*/  SHFL.IDX PT, R2, R207, RZ, 0x1f ;  /* 0x00001fffcf027589 */ /* 0x000e6200000e0000 */
[----:B------:R-:W-:-:S04]  /*04c0*/  UISETP.NE.AND UP1, UPT, UR8, 0x2, UPT ;  /* 0x000000020800788c */ /* 0x000fc8000bf25270 */
[----:B------:R-:W-:Y:S01]  /*04d0*/  USEL UR6, URZ, 0x1, UP1 ;  /* 0x00000001ff067887 */ /* 0x000fe20008800000 */
[----:B-1----:R-:W-:-:S13]  /*04e0*/  ISETP.NE.AND P0, PT, R2, RZ, PT ;  /* 0x000000ff0200720c */ /* 0x002fda0003f05270 */
[----:B------:R-:W-:Y:S05]  /*04f0*/  @P0 BRA `(.L_x_9) ;  /* 0x00000004000c0947 */ /* 0x000fea0003800000 */
[----:B------:R-:W-:Y:S01]  /*0500*/  ELECT P0, URZ, PT ;  /* 0x0000000000ff782f */ /* 0x000fe20003800000 */
[----:B------:R-:W-:-:S12]  /*0510*/  BSSY.RECONVERGENT B0, `(.L_x_9) ;  /* 0x0000041000007945 */ /* 0x000fd80003800200 */
[----:B------:R-:W-:Y:S05]  /*0520*/  @!P0 BRA `(.L_x_10) ;  /* 0x0000000000fc8947 */ /* 0x000fea0003800000 */
[----:B------:R-:W1:Y:S01]  /*0530*/  S2UR UR5, SR_CgaCtaId ;  /* 0x00000000000579c3 */ /* 0x000e620000008800 */
[----:B------:R-:W-:Y:S01]  /*0540*/  UMOV UR7, 0x400 ;  /* 0x0000040000077882 */ /* 0x000fe20000000000 */
[----:B------:R-:W-:Y:S02]  /*0550*/  UMOV UR4, 0x1 ;  /* 0x0000000100047882 */ /* 0x000fe40000000000 */
[----:B------:R-:W-:-:S04]  /*0560*/  UIADD3 UR10, UPT, UPT, -UR4, 0x100000, URZ ;  /* 0x00100000040a7890 */ /* 0x000fc8000fffe1ff */
[----:B------:R-:W-:Y:S02]  /*0570*/  USHF.L.U32 UR11, UR10, 0xb, URZ ;  /* 0x0000000b0a0b7899 */ /* 0x000fe400080006ff */
[----:B------:R-:W-:Y:S02]  /*0580*/  USHF.L.U32 UR10, UR10, 0x1, URZ ;  /* 0x000000010a0a7899 */ /* 0x000fe400080006ff */
[----:B-1----:R-:W-:Y:S01]  /*0590*/  ULEA UR5, UR5, UR7, 0x18 ;  /* 0x0000000705057291 */ /* 0x002fe2000f8ec0ff */
[----:B------:R-:W1:Y:S11]  /*05a0*/  FENCE.VIEW.ASYNC.S ;  /* 0x00000000000073c6 */ /* 0x000e760000000000 */
[----:B-1----:R1:W4:Y:S01]  /*05b0*/  SYNCS.EXCH.64 URZ, [UR5], UR10 ;  /* 0x0000000a05ff75b2 */ /* 0x0023220008000100 */
[----:B------:R1:W1:Y:S01]  /*05c0*/  SYNCS.EXCH.64 URZ, [UR5+0xd8], UR10 ;  /* 0x0000d80a05ff75b2 */ /* 0x0002620008000100 */
        /* <DEDUP_REMOVED lines=52> */
[----:B----4-:R-:W-:Y:S01]  /*0910*/  NOP ;  /* 0x0000000000007918 */ /* 0x010fe20000000000 */
.L_x_10:
[----:B-1----:R-:W-:Y:S05]  /*0920*/  BSYNC.RECONVERGENT B0 ;  /* 0x0000000000007941 */ /* 0x002fea0003800200 */
.L_x_9:
[----:B------:R-:W1:Y:S01]  /*0930*/  SHFL.IDX PT, R2, R207, RZ, 0x1f ;  /* 0x00001fffcf027589 */ /* 0x000e6200000e0000 */
[----:B------:R-:W-:Y:S01]  /*0940*/  NOP ;  /* 0x0000000000007918 */ /* 0x000fe20000000000 */
[----:B-1----:R-:W-:-:S13]  /*0950*/  ISETP.NE.AND P0, PT, R2, 0x1, PT ;  /* 0x000000010200780c */ /* 0x002fda0003f05270 */
[----:B------:R-:W-:Y:S05]  /*0960*/  @P0 BRA `(.L_x_11) ;  /* 0x0000000000400947 */ /* 0x000fea0003800000 */
[----:B------:R-:W1:Y:S01]  /*0970*/  S2UR UR7, SR_CgaCtaId ;  /* 0x00000000000779c3 */ /* 0x000e620000008800 */
[----:B------:R-:W-:Y:S01]  /*0980*/  UMOV UR9, 0x400 ;  /* 0x0000040000097882 */ /* 0x000fe20000000000 */
[----:B------:R-:W-:Y:S01]  /*0990*/  UMOV UR5, 0x20 ;  /* 0x0000002000057882 */ /* 0x000fe20000000000 */
[----:B------:R-:W-:Y:S01]  /*09a0*/  UMOV UR4, 0x80 ;  /* 0x0000008000047882 */ /* 0x000fe20000000000 */
[----:B------:R-:W-:-:S04]  /*09b0*/  UIADD3 UR10, UPT, UPT, -UR5, 0x100000, URZ ;  /* 0x00100000050a7890 */ /* 0x000fc8000fffe1ff */
[----:B------:R-:W-:Y:S02]  /*09c0*/  USHF.L.U32 UR11, UR10, 0xb, URZ ;  /* 0x0000000b0a0b7899 */ /* 0x000fe400080006ff */
[----:B------:R-:W-:Y:S02]  /*09d0*/  USHF.L.U32 UR10, UR10, 0x1, URZ ;  /* 0x000000010a0a7899 */ /* 0x000fe400080006ff */
[----:B------:R-:W-:-:S04]  /*09e0*/  UIADD3 UR4, UPT, UPT, -UR4, 0x100000, URZ ;  /* 0x0010000004047890 */ /* 0x000fc8000fffe1ff */
[----:B------:R-:W-:Y:S02]  /*09f0*/  USHF.L.U32 UR5, UR4, 0xb, URZ ;  /* 0x0000000b04057899 */ /* 0x000fe400080006ff */
[----:B------:R-:W-:Y:S01]  /*0a00*/  USHF.L.U32 UR4, UR4, 0x1, URZ ;  /* 0x0000000104047899 */ /* 0x000fe200080006ff */
[----:B------:R-:W-:Y:S01]  /*0a10*/  ELECT P0, URZ, PT ;  /* 0x0000000000ff782f */ /* 0x000fe20003800000 */
[----:B-1----:R-:W-:Y:S01]  /*0a20*/  ULEA UR7, UR7, UR9, 0x18 ;  /* 0x0000000907077291 */ /* 0x002fe2000f8ec0ff */
[----:B------:R-:W1:Y:S11]  /*0a30*/  FENCE.VIEW.ASYNC.S ;  /* 0x00000000000073c6 */ /* 0x000e760000000000 */
[----:B-1----:R1:W4:Y:S01]  /*0a40*/  SYNCS.EXCH.64 URZ, [UR7+0x1b0], UR10 ;  /* 0x0001b00a07ff75b2 */ /* 0x0023220008000100 */
[----:B------:R1:W1:Y:S01]  /*0a50*/  SYNCS.EXCH.64 URZ, [UR7+0x1b8], UR4 ;  /* 0x0001b80407ff75b2 */ /* 0x0002620008000100 */
[----:B------:R-:W-:Y:S01]  /*0a60*/  NOP ;  /* 0x0000000000007918 */ /* 0x000fe20000000000 */
.L_x_11:
[----:B------:R-:W2:Y:S01]  /*0a70*/  SHFL.IDX PT, R2, R207, RZ, 0x1f ;  /* 0x00001fffcf027589 */ /* 0x000ea200000e0000 */
[----:B------:R-:W-:Y:S01]  /*0a80*/  NOP ;  /* 0x0000000000007918 */ /* 0x000fe20000000000 */
[----:B--2---:R-:W-:-:S13]  /*0a90*/  ISETP.NE.AND P0, PT, R2, 0x3, PT ;  /* 0x000000030200780c */ /* 0x004fda0003f05270 */
[----:B------:R-:W-:Y:S05]  /*0aa0*/  @P0 BRA `(.L_x_12) ;  /* 0x0000000000300947 */ /* 0x000fea0003800000 */
[----:B-1----:R-:W1:Y:S01]  /*0ab0*/  S2UR UR5, SR_CgaCtaId ;  /* 0x00000000000579c3 */ /* 0x002e620000008800 */
[----:B------:R-:W-:Y:S01]  /*0ac0*/  UMOV UR7, 0x400 ;  /* 0x0000040000077882 */ /* 0x000fe20000000000 */
[----:B------:R-:W-:Y:S01]  /*0ad0*/  UMOV UR4, 0x20 ;  /* 0x0000002000047882 */ /* 0x000fe20000000000 */
[----:B------:R-:W-:Y:S01]  /*0ae0*/  ELECT P0, URZ, PT ;  /* 0x0000000000ff782f */ /* 0x000fe20003800000 */
[----:B------:R-:W-:-:S04]  /*0af0*/  UIADD3 UR10, UPT, UPT, -UR4, 0x100000, URZ ;  /* 0x00100000040a7890 */ /* 0x000fc8000fffe1ff */
[----:B------:R-:W-:Y:S02]  /*0b00*/  USHF.L.U32 UR11, UR10, 0xb, URZ ;  /* 0x0000000b0a0b7899 */ /* 0x000fe400080006ff */
[----:B------:R-:W-:Y:S02]  /*0b10*/  USHF.L.U32 UR10, UR10, 0x1, URZ ;  /* 0x000000010a0a7899 */ /* 0x000fe400080006ff */
[----:B-1----:R-:W-:Y:S01]  /*0b20*/  ULEA UR5, UR5, UR7, 0x18 ;  /* 0x0000000705057291 */ /* 0x002fe2000f8ec0ff */
[----:B------:R-:W1:Y:S11]  /*0b30*/  FENCE.VIEW.ASYNC.S ;  /* 0x00000000000073c6 */ /* 0x000e760000000000 */
[----:B-1----:R2:W1:Y:S01]  /*0b40*/  SYNCS.EXCH.64 URZ, [UR5+0x1c0], UR10 ;  /* 0x0001c00a05ff75b2 */ /* 0x0024620008000100 */
[----:B------:R2:W1:Y:S02]  /*0b50*/  SYNCS.EXCH.64 URZ, [UR5+0x1c8], UR10 ;  /* 0x0001c80a05ff75b2 */ /* 0x0004640008000100 */
[----:B--2---:R-:W-:Y:S01]  /*0b60*/  NOP ;  /* 0x0000000000007918 */ /* 0x004fe20000000000 */
.L_x_12:
[----:B------:R-:W2:Y:S01]  /*0b70*/  SHFL.IDX PT, R2, R207, RZ, 0x1f ;  /* 0x00001fffcf027589 */ /* 0x000ea200000e0000 */
[----:B------:R-:W-:Y:S01]  /*0b80*/  NOP ;  /* 0x0000000000007918 */ /* 0x000fe20000000000 */
[----:B--2---:R-:W-:-:S13]  /*0b90*/  ISETP.NE.AND P0, PT, R2, 0x4, PT ;  /* 0x000000040200780c */ /* 0x004fda0003f05270 */
[----:B------:R-:W-:Y:S05]  /*0ba0*/  @P0 BRA `(.L_x_13) ;  /* 0x00000000004c0947 */ /* 0x000fea0003800000 */
[----:B-1----:R-:W1:Y:S01]  /*0bb0*/  S2UR UR5, SR_CgaCtaId ;  /* 0x00000000000579c3 */ /* 0x002e620000008800 */
[----:B------:R-:W-:Y:S01]  /*0bc0*/  UMOV UR9, 0x100 ;  /* 0x0000010000097882 */ /* 0x000fe20000000000 */
[----:B------:R-:W-:Y:S01]  /*0bd0*/  UMOV UR7, 0x400 ;  /* 0x0000040000077882 */ /* 0x000fe20000000000 */
[----:B------:R-:W-:Y:S01]  /*0be0*/  USEL UR9, UR9, 0xe0, UP2 ;  /* 0x000000e009097887 */ /* 0x000fe20009000000 */
[----:B------:R-:W-:Y:S01]  /*0bf0*/  UMOV UR4, 0x1 ;  /* 0x0000000100047882 */ /* 0x000fe20000000000 */
[----:B------:R-:W-:Y:S01]  /*0c00*/  ELECT P0, URZ, PT ;  /* 0x0000000000ff782f */ /* 0x000fe20003800000 */
[----:B------:R-:W-:-:S04]  /*0c10*/  UIADD3 UR10, UPT, UPT, -UR4, 0x100000, URZ ;  /* 0x00100000040a7890 */ /* 0x000fc8000fffe1ff */
[----:B------:R-:W-:Y:S02]  /*0c20*/  USHF.L.U32 UR11, UR10, 0xb, URZ ;  /* 0x0000000b0a0b7899 */ /* 0x000fe400080006ff */
[----:B------:R-:W-:Y:S02]  /*0c30*/  USHF.L.U32 UR10, UR10, 0x1, URZ ;  /* 0x000000010a0a7899 */ /* 0x000fe400080006ff */
[----:B------:R-:W-:-:S04]  /*0c40*/  UIADD3 UR12, UPT, UPT, -UR9, 0x100000, URZ ;  /* 0x00100000090c7890 */ /* 0x000fc8000fffe1ff */
[----:B------:R-:W-:Y:S02]  /*0c50*/  USHF.L.U32 UR13, UR12, 0xb, URZ ;  /* 0x0000000b0c0d7899 */ /* 0x000fe400080006ff */
[----:B------:R-:W-:Y:S02]  /*0c60*/  USHF.L.U32 UR12, UR12, 0x1, URZ ;  /* 0x000000010c0c7899 */ /* 0x000fe400080006ff */
[----:B-1----:R-:W-:Y:S01]  /*0c70*/  ULEA UR5, UR5, UR7, 0x18 ;  /* 0x0000000705057291 */ /* 0x002fe2000f8ec0ff */
[----:B------:R-:W1:Y:S11]  /*0c80*/  FENCE.VIEW.ASYNC.S ;  /* 0x00000000000073c6 */ /* 0x000e760000000000 */
[----:B-1----:R2:W1:Y:S01]  /*0c90*/  SYNCS.EXCH.64 URZ, [UR5+0x1d0], UR10 ;  /* 0x0001d00a05ff75b2 */ /* 0x0024620008000100 */
[----:B------:R2:W1:Y:S01]  /*0ca0*/  SYNCS.EXCH.64 URZ, [UR5+0x1e0], UR12 ;  /* 0x0001e00c05ff75b2 */ /* 0x0004620008000100 */
[----:B------:R2:W1:Y:S01]  /*0cb0*/  SYNCS.EXCH.64 URZ, [UR5+0x1d8], UR10 ;  /* 0x0001d80a05ff75b2 */ /* 0x0004620008000100 */
[----:B------:R2:W1:Y:S02]  /*0cc0*/  SYNCS.EXCH.64 URZ, [UR5+0x1e8], UR12 ;  /* 0x0001e80c05ff75b2 */ /* 0x0004640008000100 */
[----:B--2---:R-:W-:Y:S01]  /*0cd0*/  NOP ;  /* 0x0000000000007918 */ /* 0x004fe20000000000 */
.L_x_13:
[----:B------:R-:W2:Y:S01]  /*0ce0*/  SHFL.IDX PT, R2, R207, RZ, 0x1f ;  /* 0x00001fffcf027589 */ /* 0x000ea200000e0000 */
[----:B------:R-:W-:Y:S01]  /*0cf0*/  NOP ;  /* 0x0000000000007918 */ /* 0x000fe20000000000 */
[----:B--2---:R-:W-:-:S13]  /*0d00*/  ISETP.NE.AND P0, PT, R2, 0x5, PT ;  /* 0x000000050200780c */ /* 0x004fda0003f05270 */
[----:B------:R-:W-:Y:S05]  /*0d10*/  @P0 BRA `(.L_x_14) ;  /* 0x0000000000580947 */ /* 0x000fea0003800000 */
[----:B-1----:R-:W1:Y:S01]  /*0d20*/  S2UR UR7, SR_CgaCtaId ;  /* 0x00000000000779c3 */ /* 0x002e620000008800 */
        /* <DEDUP_REMOVED lines=12> */
[----:B-1----:R2:W1:Y:S01]  /*0df0*/  SYNCS.EXCH.64 URZ, [UR7+0x1f0], UR10 ;  /* 0x0001f00a07ff75b2 */ /* 0x0024620008000100 */
[----:B------:R2:W1:Y:S01]  /*0e00*/  SYNCS.EXCH.64 URZ, [UR7+0x210], UR4 ;  /* 0x0002100407ff75b2 */ /* 0x0004620008000100 */
[----:B------:R2:W1:Y:S01]  /*0e10*/  SYNCS.EXCH.64 URZ, [UR7+0x1f8], UR10 ;  /* 0x0001f80a07ff75b2 */ /* 0x0004620008000100 */
[----:B------:R2:W1:Y:S01]  /*0e20*/  SYNCS.EXCH.64 URZ, [UR7+0x218], UR4 ;  /* 0x0002180407ff75b2 */ /* 0x0004620008000100 */
[----:B------:R2:W1:Y:S01]  /*0e30*/  SYNCS.EXCH.64 URZ, [UR7+0x200], UR10 ;  /* 0x0002000a07ff75b2 */ /* 0x0004620008000100 */
[----:B------:R2:W1:Y:S01]  /*0e40*/  SYNCS.EXCH.64 URZ, [UR7+0x220], UR4 ;  /* 0x0002200407ff75b2 */ /* 0x0004620008000100 */
[----:B------:R2:W1:Y:S01]  /*0e50*/  SYNCS.EXCH.64 URZ, [UR7+0x208], UR10 ;  /* 0x0002080a07ff75b2 */ /* 0x0004620008000100 */
[----:B------:R2:W1:Y:S02]  /*0e60*/  SYNCS.EXCH.64 URZ, [UR7+0x228], UR4 ;  /* 0x0002280407ff75b2 */ /* 0x0004640008000100 */
[----:B--2---:R-:W-:Y:S01]  /*0e70*/  NOP ;  /* 0x0000000000007918 */ /* 0x004fe20000000000 */
.L_x_14:
        /* <DEDUP_REMOVED lines=18> */
.L_x_15:
[----:B-1----:R-:W1:Y:S01]  /*0fa0*/  S2UR UR5, SR_CTAID.X ;  /* 0x00000000000579c3 */ /* 0x002e620000002500 */
[----:B------:R-:W-:-:S05]  /*0fb0*/  CS2R.32 R201, SR_CgaSize ;  /* 0x0000000000c97805 */ /* 0x000fca0000008a00 */
[----:B------:R-:W-:-:S05]  /*0fc0*/  IMAD R201, R201, -0xa0, RZ ;  /* 0xffffff60c9c97824 */ /* 0x000fca00078e02ff */
[----:B------:R-:W-:-:S14]  /*0fd0*/  R2UR UR9, R201 ;  /* 0x00000000c90972ca */ /* 0x000fdc00000e0000 */
[----:B------:R-:W2:Y:S01]  /*0fe0*/  LDCU UR9, c[0x0][UR9+0x2b0] ;  /* 0x00005600090977ac */ /* 0x000ea20008000800 */
[----:B------:R-:W-:Y:S01]  /*0ff0*/  NOP ;  /* 0x0000000000007918 */ /* 0x000fe20000000000 */
[----:B------:R-:W-:-:S05]  /*1000*/  CS2R.32 R201, SR_CgaSize ;  /* 0x0000000000c97805 */ /* 0x000fca0000008a00 */
[----:B------:R-:W-:-:S05]  /*1010*/  IMAD R201, R201, -0xa0, RZ ;  /* 0xffffff60c9c97824 */ /* 0x000fca00078e02ff */
[----:B------:R-:W-:-:S14]  /*1020*/  R2UR UR7, R201 ;  /* 0x00000000c90772ca */ /* 0x000fdc00000e0000 */
[----:B------:R-:W3:Y:S01]  /*1030*/  LDCU UR7, c[0x0][UR7+0x2b4] ;  /* 0x00005680070777ac */ /* 0x000ee20008000800 */
[----:B------:R-:W4:Y:S08]  /*1040*/  S2UR UR4, SR_CTAID.Y ;  /* 0x00000000000479c3 */ /* 0x000f300000002600 */
[----:B------:R-:W3:Y:S01]  /*1050*/  LDC R9, c[0x0][0xb24] ;  /* 0x0002c900ff097b82 */ /* 0x000ee20000000800 */
[----:B-1----:R-:W-:-:S02]  /*1060*/  I2FP.F32.U32 R4, UR5 ;  /* 0x0000000500047c45 */ /* 0x002fc40008201000 */
[----:B------:R-:W-:-:S05]  /*1070*/  CS2R.32 R5, SR_CgaSize ;  /* 0x0000000000057805 */ /* 0x000fca0000008a00 */
[----:B------:R-:W-:-:S06]  /*1080*/  IMAD R5, R5, -0xa0, RZ ;  /* 0xffffff6005057824 */ /* 0x000fcc00078e02ff */
[----:B------:R-:W1:Y:S01]  /*1090*/  LDC R5, c[0x0][R5+0x2a0] ;  /* 0x0000a80005057b82 */ /* 0x000e620000000800 */
[----:B------:R-:W-:Y:S01]  /*10a0*/  MOV R201, UR5 ;  /* 0x0000000500c97c02 */ /* 0x000fe20008000f00 */
[----:B--2---:R-:W-:Y:S01]  /*10b0*/  FMUL R4, R4, UR9 ;  /* 0x0000000904047c20 */ /* 0x004fe20008400000 */
[----:B----4-:R-:W-:Y:S02]  /*10c0*/  I2FP.F32.U32 R2, UR4 ;  /* 0x0000000400027c45 */ /* 0x010fe40008201000 */
[----:B------:R-:W-:-:S05]  /*10d0*/  CS2R.32 R3, SR_CgaSize ;  /* 0x0000000000037805 */ /* 0x000fca0000008a00 */
[----:B------:R-:W-:-:S06]  /*10e0*/  IMAD R3, R3, -0xa0, RZ ;  /* 0xffffff6003037824 */ /* 0x000fcc00078e02ff */
[----:B------:R-:W2:Y:S01]  /*10f0*/  LDC R3, c[0x0][R3+0x2a4] ;  /* 0x0000a90003037b82 */ /* 0x000ea20000000800 */
[----:B------:R-:W4:Y:S01]  /*1100*/  F2I.U32.TRUNC.NTZ R200, R4 ;  /* 0x0000000400c87305 */ /* 0x000f22000020f000 */
[----:B------:R-:W-:Y:S01]  /*1110*/  MOV R199, UR4 ;  /* 0x0000000400c77c02 */ /* 0x000fe20008000f00 */
[----:B---3--:R-:W-:-:S05]  /*1120*/  FMUL R2, R2, UR7 ;  /* 0x0000000702027c20 */ /* 0x008fca0008400000 */
[----:B------:R-:W-:Y:S01]  /*1130*/  BAR.SYNC.DEFER_BLOCKING 0x0 ;  /* 0x0000000000007b1d */ /* 0x000fe20000010000 */
[----:B------:R-:W-:-:S05]  /*1140*/  ISETP.GE.AND P0, PT, R9, 0x1, PT ;  /* 0x000000010900780c */ /* 0x000fca0003f06270 */
[----:B------:R-:W3:Y:S02]  /*1150*/  F2I.U32.TRUNC.NTZ R198, R2 ;  /* 0x0000000200c67305 */ /* 0x000ee4000020f000 */
[----:B------:R-:W2:Y:S01]  /*1160*/  S2UR UR36, SR_CTAID.Z ;  /* 0x00000000002479c3 */ /* 0x000ea20000002700 */
[----:B----4-:R-:W-:-:S05]  /*1170*/  IADD3 R200, PT, PT, -R200, RZ, RZ ;  /* 0x000000ffc8c87210 */ /* 0x010fca0007ffe1ff */
[----:B-1----:R-:W-:Y:S01]  /*1180*/  IMAD R200, R5, R200, UR5 ;  /* 0x0000000505c87e24 */ /* 0x002fe2000f8e02c8 */
[----:B---3--:R-:W-:-:S05]  /*1190*/  IADD3 R198, PT, PT, -R198, RZ, RZ ;  /* 0x000000ffc6c67210 */ /* 0x008fca0007ffe1ff */
[----:B--2---:R-:W-:Y:S01]  /*11a0*/  IMAD R198, R3, R198, UR4 ;  /* 0x0000000403c67e24 */ /* 0x004fe2000f8e02c6 */
[----:B------:R-:W-:Y:S06]  /*11b0*/  @!P0 BRA `(.L_x_16) ;  /* 0x0000000000b88947 */ /* 0x000fec0003800000 */
[----:B------:R-:W1:Y:S01]  /*11c0*/  LDC.64 R4, c[0x0][0xb18] ;  /* 0x0002c600ff047b82 */ /* 0x000e620000000a00 */
[----:B------:R-:W-:-:S07]  /*11d0*/  ISETP.NE.AND P0, PT, R9, 0x1, PT ;  /* 0x000000010900780c */ /* 0x000fce0003f05270 */
[----:B------:R-:W2:Y:S08]  /*11e0*/  LDC R10, c[0x0][0xb0c] ;  /* 0x0002c300ff0a7b82 */ /* 0x000eb00000000800 */
[----:B------:R-:W3:Y:S08]  /*11f0*/  LDC R11, c[0x0][0x370] ;  /* 0x0000dc00ff0b7b82 */ /* 0x000ef00000000800 */
[----:B------:R-:W4:Y:S01]  /*1200*/  LDC R12, c[0x0][0x374] ;  /* 0x0000dd00ff0c7b82 */ /* 0x000f220000000800 */
[----:B-1----:R-:W-:-:S07]  /*1210*/  ISETP.NE.AND P1, PT, R4, 0x1, PT ;  /* 0x000000010400780c */ /* 0x002fce0003f25270 */
[----:B------:R-:W3:Y:S01]  /*1220*/  LDC.64 R6, c[0x0][0xb10] ;  /* 0x0002c400ff067b82 */ /* 0x000ee20000000a00 */
[----:B--2---:R-:W-:-:S07]  /*1230*/  ISETP.NE.AND P2, PT, R10, 0x1, PT ;  /* 0x000000010a00780c */ /* 0x004fce0003f45270 */
[----:B------:R-:W1:Y:S08]  /*1240*/  LDC R8, c[0x0][0xb20] ;  /* 0x0002c800ff087b82 */ /* 0x000e700000000800 */
[----:B------:R-:W2:Y:S01]  /*1250*/  LDC.64 R2, c[0x0][0xb28] ;  /* 0x0002ca00ff027b82 */ /* 0x000ea20000000a00 */
[----:B----4-:R-:W-:-:S04]  /*1260*/  IMAD.HI.U32 R13, R12, R5, RZ ;  /* 0x000000050c0d7227 */ /* 0x010fc800078e00ff */
[----:B------:R-:W-:-:S04]  /*1270*/  IMAD.HI.U32 R5, R199, R5, RZ ;  /* 0x00000005c7057227 */ /* 0x000fc800078e00ff */
[----:B---3--:R-:W-:-:S04]  /*1280*/  IMAD.HI.U32 R14, R11, R6, RZ ;  /* 0x000000060b0e7227 */ /* 0x008fc800078e00ff */
[----:B------:R-:W-:Y:S01]  /*1290*/  IMAD.HI.U32 R16, R201, R6, RZ ;  /* 0x00000006c9107227 */ /* 0x000fe200078e00ff */
[-C--:B------:R-:W-:Y:S02]  /*12a0*/  @P2 SHF.R.U32.HI R11, RZ, R7.reuse, R14 ;  /* 0x00000007ff0b2219 */ /* 0x080fe4000001160e */
[-C--:B-1----:R-:W-:Y:S02]  /*12b0*/  @P1 SHF.R.U32.HI R12, RZ, R8.reuse, R13 ;  /* 0x00000008ff0c1219 */ /* 0x082fe4000001160d */
[----:B------:R-:W-:Y:S02]  /*12c0*/  SHF.R.U32.HI R8, RZ, R8, R5 ;  /* 0x00000008ff087219 */ /* 0x000fe40000011605 */
[----:B------:R-:W-:Y:S02]  /*12d0*/  SHF.R.U32.HI R16, RZ, R7, R16 ;  /* 0x00000007ff107219 */ /* 0x000fe40000011610 */
[----:B------:R-:W-:Y:S01]  /*12e0*/  SEL R5, R199, R8, !P1 ;  /* 0x00000008c7057207 */ /* 0x000fe20004800000 */
[----:B--2---:R-:W-:Y:S01]  /*12f0*/  IMAD.HI.U32 R14, R12, R2, RZ ;  /* 0x000000020c0e7227 */ /* 0x004fe200078e00ff */
[----:B------:R-:W-:-:S03]  /*1300*/  SEL R7, R201, R16, !P2 ;  /* 0x00000010c9077207 */ /* 0x000fc60005000000 */
[----:B------:R-:W-:Y:S01]  /*1310*/  IMAD.HI.U32 R6, R11, R2, RZ ;  /* 0x000000020b067227 */ /* 0x000fe200078e00ff */
[----:B------:R-:W-:-:S04]  /*1320*/  @P0 SHF.R.U32.HI R12, RZ, R3, R14 ;  /* 0x00000003ff0c0219 */ /* 0x000fc8000001160e */
[----:B------:R-:W-:Y:S01]  /*1330*/  @P0 SHF.R.U32.HI R11, RZ, R3, R6 ;  /* 0x00000003ff0b0219 */ /* 0x000fe20000011606 */
[----:B------:R-:W-:-:S04]  /*1340*/  IMAD R12, R12, R9, RZ ;  /* 0x000000090c0c7224 */ /* 0x000fc800078e02ff */
[----:B------:R-:W-:Y:S01]  /*1350*/  IMAD R6, R11, R9, RZ ;  /* 0x000000090b067224 */ /* 0x000fe200078e02ff */
[----:B------:R-:W-:-:S04]  /*1360*/  ISETP.GE.AND P1, PT, R5, R12, PT ;  /* 0x0000000c0500720c */ /* 0x000fc80003f26270 */
[----:B------:R-:W-:Y:S01]  /*1370*/  ISETP.GE.OR P1, PT, R7, R6, P1 ;  /* 0x000000060700720c */ /* 0x000fe20000f26670 */
[----:B------:R-:W-:-:S05]  /*1380*/  IMAD.HI.U32 R6, R5, R2, RZ ;  /* 0x0000000205067227 */ /* 0x000fca00078e00ff */
[----:B------:R-:W-:-:S04]  /*1390*/  SHF.R.U32.HI R6, RZ, R3, R6 ;  /* 0x00000003ff067219 */ /* 0x000fc80000011606 */
[----:B------:R-:W-:-:S03]  /*13a0*/  SEL R6, R5, R6, !P0 ;  /* 0x0000000605067207 */ /* 0x000fc60004000000 */
[----:B------:R-:W-:Y:S01]  /*13b0*/  @!P1 IMAD.HI.U32 R8, R7, R2, RZ ;  /* 0x0000000207089227 */ /* 0x000fe200078e00ff */
[----:B------:R-:W-:-:S04]  /*13c0*/  IADD3 R2, PT, PT, -R6, RZ, RZ ;  /* 0x000000ff06027210 */ /* 0x000fc80007ffe1ff */
[----:B------:R-:W-:Y:S01]  /*13d0*/  @!P1 SHF.R.U32.HI R8, RZ, R3, R8 ;  /* 0x00000003ff089219 */ /* 0x000fe20000011608 */
[----:B------:R-:W-:-:S03]  /*13e0*/  IMAD R2, R9, R2, R5 ;  /* 0x0000000209027224 */ /* 0x000fc600078e0205 */
[----:B------:R-:W-:Y:S02]  /*13f0*/  @!P1 SEL R3, R7, R8, !P0 ;  /* 0x0000000807039207 */ /* 0x000fe40004000000 */
[----:B------:R-:W-:-:S03]  /*1400*/  IADD3 R8, PT, PT, -R5, RZ, RZ ;  /* 0x000000ff05087210 */ /* 0x000fc60007ffe1ff */
[--C-:B------:R-:W-:Y:S02]  /*1410*/  @!P1 IMAD.IADD R6, R6, 0x1, -R3.reuse ;  /* 0x0000000106069824 */ /* 0x100fe400078e0a03 */
[----:B------:R-:W-:Y:S01]  /*1420*/  @!P1 IMAD R3, R2, R11, R3 ;  /* 0x0000000b02039224 */ /* 0x000fe200078e0203 */
[----:B------:R-:W-:Y:S01]  /*1430*/  IADD3 R2, PT, PT, -R7, RZ, RZ ;  /* 0x000000ff07027210 */ /* 0x000fe20007ffe1ff */
[----:B------:R-:W-:Y:S02]  /*1440*/  @!P1 IMAD R5, R6, R9, R7 ;  /* 0x0000000906059224 */ /* 0x000fe400078e0207 */
[----:B------:R-:W-:Y:S02]  /*1450*/  IMAD R8, R4, R8, R199 ;  /* 0x0000000804087224 */ /* 0x000fe400078e02c7 */
[----:B------:R-:W-:Y:S02]  /*1460*/  @!P1 IMAD.MOV.U32 R7, RZ, RZ, R3 ;  /* 0x000000ffff079224 */ /* 0x000fe400078e0003 */
[----:B------:R-:W-:-:S02]  /*1470*/  IMAD R2, R10, R2, R201 ;  /* 0x000000020a027224 */ /* 0x000fc400078e02c9 */
[----:B------:R-:W-:Y:S02]  /*1480*/  IMAD R199, R5, R4, R8 ;  /* 0x0000000405c77224 */ /* 0x000fe400078e0208 */
[----:B------:R-:W-:Y:S02]  /*1490*/  IMAD R201, R7, R10, R2 ;  /* 0x0000000a07c97224 */ /* 0x000fe400078e0202 */
.L_x_16:
[----:B------:R-:W1:Y:S01]  /*14a0*/  LDCU UR4, c[0x0][0xb30] ;  /* 0x00016600ff0477ac */ /* 0x000e620008000800 */
[----:B------:R-:W2:Y:S08]  /*14b0*/  S2UR UR37, SR_CgaCtaId ;  /* 0x00000000002579c3 */ /* 0x000eb00000008800 */
[----:B------:R-:W3:Y:S01]  /*14c0*/  LDC R22, c[0x0][0xb24] ;  /* 0x0002c900ff167b82 */ /* 0x000ee20000000800 */
[----:B-1----:R-:W-:-:S09]  /*14d0*/  UISETP.NE.AND UP1, UPT, UR4, 0x1, UPT ;  /* 0x000000010400788c */ /* 0x002fd2000bf25270 */
[----:B--2---:R-:W-:Y:S05]  /*14e0*/  BRA.U UP1, `(.L_x_17) ;  /* 0x0000000101407547 */ /* 0x004fea000b800000 */
[----:B------:R-:W1:Y:S08]  /*14f0*/  LDC.64 R4, c[0x0][0xb10] ;  /* 0x0002c400ff047b82 */ /* 0x000e700000000a00 */
[----:B------:R-:W2:Y:S08]  /*1500*/  LDC.64 R2, c[0x0][0xb18] ;  /* 0x0002c600ff027b82 */ /* 0x000eb00000000a00 */
[----:B------:R-:W4:Y:S08]  /*1510*/  LDC R6, c[0x0][0xb20] ;  /* 0x0002c800ff067b82 */ /* 0x000f300000000800 */
[----:B------:R-:W3:Y:S01]  /*1520*/  LDC R8, c[0x0][0xb0c] ;  /* 0x0002c300ff087b82 */ /* 0x000ee20000000800 */
[----:B-1----:R-:W-:-:S05]  /*1530*/  IMAD.HI.U32 R4, R201, R4, RZ ;  /* 0x00000004c9047227 */ /* 0x002fca00078e00ff */
[----:B------:R-:W-:Y:S01]  /*1540*/  SHF.R.U32.HI R4, RZ, R5, R4 ;  /* 0x00000005ff047219 */ /* 0x000fe20000011604 */
[----:B--2---:R-:W-:Y:S01]  /*1550*/  IMAD.HI.U32 R3, R199, R3, RZ ;  /* 0x00000003c7037227 */ /* 0x004fe200078e00ff */
[----:B------:R-:W-:-:S04]  /*1560*/  ISETP.NE.AND P0, PT, R2, 0x1, PT ;  /* 0x000000010200780c */ /* 0x000fc80003f05270 */
[----:B----4-:R-:W-:-:S04]  /*1570*/  SHF.R.U32.HI R6, RZ, R6, R3 ;  /* 0x00000006ff067219 */ /* 0x010fc80000011603 */
[----:B------:R-:W-:Y:S02]  /*1580*/  SEL R3, R199, R6, !P0 ;  /* 0x00000006c7037207 */ /* 0x000fe40004000000 */
[----:B---3--:R-:W-:-:S04]  /*1590*/  ISETP.NE.AND P1, PT, R8, 0x1, PT ;  /* 0x000000010800780c */ /* 0x008fc80003f25270 */
[----:B------:R-:W-:-:S05]  /*15a0*/  SEL R4, R201, R4, !P1 ;  /* 0x00000004c9047207 */ /* 0x000fca0004800000 */
[----:B------:R-:W-:Y:S02]  /*15b0*/  IMAD.IADD R5, R3, 0x1, -R4 ;  /* 0x0000000103057824 */ /* 0x000fe400078e0a04 */
[----:B------:R-:W-:Y:S02]  /*15c0*/  IMAD.IADD R3, R4, 0x1, -R3 ;  /* 0x0000000104037824 */ /* 0x000fe400078e0a03 */
[----:B------:R-:W-:Y:S02]  /*15d0*/  IMAD R201, R5, R8, R201 ;  /* 0x0000000805c97224 */ /* 0x000fe400078e02c9 */
[----:B------:R-:W-:-:S07]  /*15e0*/  IMAD R199, R3, R2, R199 ;  /* 0x0000000203c77224 */ /* 0x000fce00078e02c7 */
.L_x_17:
[----:B------:R-:W-:Y:S01]  /*15f0*/  BAR.SYNC.DEFER_BLOCKING 0x0 ;  /* 0x0000000000007b1d */ /* 0x000fe20000010000 */
[----:B------:R-:W-:Y:S01]  /*1600*/  UISETP.NE.AND UP1, UPT, UR8, 0x2, UPT ;  /* 0x000000020800788c */ /* 0x000fe2000bf25270 */
[----:B------:R-:W-:Y:S02]  /*1610*/  ISETP.NE.OR P5, PT, R0, 0x2, !P5 ;  /* 0x000000020000780c */ /* 0x000fe40006fa5670 */
[----:B------:R-:W-:-:S06]  /*1620*/  LOP3.LUT R2, R212, 0x1f, RZ, 0xc0, !PT ;  /* 0x0000001fd4027812 */ /* 0x000fcc00078ec0ff */
[----:B------:R-:W-:Y:S05]  /*1630*/  BRA.U UP1, `(.L_x_18) ;  /* 0x0000001d019c7547 */ /* 0x000fea000b800000 */
[----:B------:R-:W1:Y:S01]  /*1640*/  LDCU UR15, c[0x0][0x38c] ;  /* 0x00007180ff0f77ac */ /* 0x000e620008000800 */
[----:B------:R-:W2:Y:S01]  /*1650*/  LDC R9, c[0x0][0x370] ;  /* 0x0000dc00ff097b82 */ /* 0x000ea20000000800 */
[----:B------:R-:W-:Y:S01]  /*1660*/  PLOP3.LUT P1, PT, PT, PT, UP2, 0x80, 0x8 ;  /* 0x000000000008781c */ /* 0x000fe20003f2f028 */
[----:B------:R-:W-:Y:S01]  /*1670*/  HFMA2 R12, -RZ, RZ, 0, 0 ;  /* 0x00000000ff0c7431 */ /* 0x000fe200000001ff */
[----:B------:R-:W-:Y:S01]  /*1680*/  ISETP.EQ.OR P4, PT, R2, RZ, P5 ;  /* 0x000000ff0200720c */ /* 0x000fe20002f82670 */
[----:B------:R-:W-:Y:S01]  /*1690*/  IMAD.MOV.U32 R15, RZ, RZ, 0x1 ;  /* 0x00000001ff0f7424 */ /* 0x000fe200078e00ff */
[----:B------:R-:W-:Y:S01]  /*16a0*/  PLOP3.LUT P1, PT, P1, PT, PT, 0x8, 0x80 ;  /* 0x000000000080781c */ /* 0x000fe20000f2e170 */
[----:B------:R-:W-:Y:S01]  /*16b0*/  IMAD.MOV.U32 R14, RZ, RZ, RZ ;  /* 0x000000ffff0e7224 */ /* 0x000fe200078e00ff */
[----:B------:R-:W-:Y:S01]  /*16c0*/  MOV R8, 0x1 ;  /* 0x0000000100087802 */ /* 0x000fe20000000f00 */
[----:B------:R-:W4:Y:S01]  /*16d0*/  LDC R0, c[0x0][0x374] ;  /* 0x0000dd00ff007b82 */ /* 0x000f220000000800 */
[----:B------:R-:W-:Y:S01]  /*16e0*/  IMAD.MOV.U32 R10, RZ, RZ, RZ ;  /* 0x000000ffff0a7224 */ /* 0x000fe200078e00ff */
[----:B------:R-:W2:Y:S01]  /*16f0*/  LDCU.64 UR24, c[0x0][0x348] ;  /* 0x00006900ff1877ac */ /* 0x000ea20008000a00 */
[----:B------:R-:W-:Y:S01]  /*1700*/  UMOV UR13, URZ ;  /* 0x000000ff000d7c82 */ /* 0x000fe20008000000 */
[----:B-1----:R-:W-:-:S04]  /*1710*/  UIADD3 UR5, UPT, UPT, UR15, 0x1f, URZ ;  /* 0x0000001f0f057890 */ /* 0x002fc8000fffe0ff */
[----:B------:R-:W-:-:S04]  /*1720*/  USHF.R.S32.HI UR4, URZ, 0x1f, UR5 ;  /* 0x0000001fff047899 */ /* 0x000fc80008011405 */
[----:B------:R-:W-:-:S04]  /*1730*/  ULEA.HI UR4, UR4, UR5, URZ, 0x5 ;  /* 0x0000000504047291 */ /* 0x000fc8000f8f28ff */
[----:B------:R-:W-:Y:S02]  /*1740*/  USHF.R.S32.HI UR22, URZ, 0x5, UR4 ;  /* 0x00000005ff167899 */ /* 0x000fe40008011404 */
[----:B------:R-:W-:Y:S02]  /*1750*/  UIADD3 UR4, UPT, UPT, UR15, -0x1, URZ ;  /* 0xffffffff0f047890 */ /* 0x000fe4000fffe0ff */
[----:B------:R-:W-:Y:S02]  /*1760*/  UISETP.LT.U32.AND UP0, UPT, UR22, 0x1b, UPT ;  /* 0x0000001b1600788c */ /* 0x000fe4000bf01070 */
[----:B------:R-:W-:Y:S02]  /*1770*/  UISETP.GE.U32.AND UP1, UPT, UR4, -0x3f, UPT ;  /* 0xffffffc10400788c */ /* 0x000fe4000bf26070 */
[----:B------:R-:W-:Y:S02]  /*1780*/  USEL UR21, UR22, 0x1b, UP0 ;  /* 0x0000001b16157887 */ /* 0x000fe40008000000 */
[----:B------:R-:W-:-:S02]  /*1790*/  UIADD3 UR15, UPT, UPT, UR15, 0x3e, URZ ;  /* 0x0000003e0f0f7890 */ /* 0x000fc4000fffe0ff */
[----:B------:R-:W-:Y:S02]  /*17a0*/  UIADD3 UR7, UPT, UPT, UR21, -0x1, URZ ;  /* 0xffffffff15077890 */ /* 0x000fe4000fffe0ff */
[----:B------:R-:W-:-:S03]  /*17b0*/  UIADD3 UR14, UPT, UPT, UR22, -UR21, URZ ;  /* 0x80000015160e7290 */ /* 0x000fc6000fffe0ff */
[----:B------:R-:W-:-:S04]  /*17c0*/  @UP1 UIADD3 UR7, UPT, UPT, UR21, URZ, URZ ;  /* 0x000000ff15071290 */ /* 0x000fc8000fffe0ff */
[----:B--2---:R-:W-:-:S12]  /*17d0*/  UIADD3 UR7, UPT, UPT, UR7, 0x1, URZ ;  /* 0x0000000107077890 */ /* 0x004fd8000fffe0ff */
.L_x_36:
[----:B------:R-:W-:Y:S01]  /*17e0*/  UISETP.NE.AND UP0, UPT, UR37, URZ, UPT ;  /* 0x000000ff2500728c */ /* 0x000fe2000bf05270 */
[----:B------:R-:W1:Y:S08]  /*17f0*/  S2UR UR37, SR_CgaCtaId ;  /* 0x00000000002579c3 */ /* 0x000e700000008800 */
[----:B------:R-:W-:Y:S05]  /*1800*/  BRA.U UP0, `(.L_x_19) ;  /* 0x0000000100347547 */ /* 0x000fea000b800000 */
[----:B------:R-:W2:Y:S01]  /*1810*/  S2R R2, SR_CgaCtaId ;  /* 0x0000000000027919 */ /* 0x000ea20000008800 */
[----:B------:R-:W-:-:S04]  /*1820*/  MOV R3, 0x400 ;  /* 0x0000040000037802 */ /* 0x000fc80000000f00 */
[----:B--2---:R-:W-:Y:S02]  /*1830*/  LEA R3, R2, R3, 0x18 ;  /* 0x0000000302037211 */ /* 0x004fe400078ec0ff */
[----:B------:R-:W-:-:S03]  /*1840*/  SHF.L.U32 R2, R8, 0x1f, RZ ;  /* 0x0000001f08027819 */ /* 0x000fc600000006ff */
[----:B------:R-:W-:-:S04]  /*1850*/  IMAD R3, R10, 0x8, R3 ;  /* 0x000000080a037824 */ /* 0x000fc800078e0203 */
[----:B------:R-:W2:Y:S02]  /*1860*/  SYNCS.PHASECHK.TRANS64.TRYWAIT P0, [R3+URZ+0x240], R2 ;  /* 0x00024002030075a7 */ /* 0x000ea400080011ff */
[----:B--2---:R-:W-:Y:S05]  /*1870*/  @!P0 BRA `(.L_x_20) ;  /* 0x0000007800f08947 */ /* 0x004fea0003800000 */
.L_x_124:
[----:B------:R-:W-:Y:S01]  /*1880*/  VIADD R10, R10, 0x1 ;  /* 0x000000010a0a7836 */ /* 0x000fe20000000000 */
[----:B------:R2:W-:Y:S04]  /*1890*/  SYNCS.ARRIVE.TRANS64.A1T0 RZ, [R3+URZ+0x230], RZ ;  /* 0x000230ff03ff79a7 */ /* 0x0005e800081000ff */
[----:B------:R-:W-:-:S04]  /*18a0*/  ISETP.NE.AND P0, PT, R10, 0x2, PT ;  /* 0x000000020a00780c */ /* 0x000fc80003f05270 */
[----:B------:R-:W-:Y:S02]  /*18b0*/  SEL R10, R10, RZ, P0 ;  /* 0x000000ff0a0a7207 */ /* 0x000fe40000000000 */
[----:B--2---:R-:W-:-:S04]  /*18c0*/  SEL R3, RZ, 0x1, P0 ;  /* 0x00000001ff037807 */ /* 0x004fc80000000000 */
[----:B------:R-:W-:-:S07]  /*18d0*/  LOP3.LUT R8, R8, R3, RZ, 0x3c, !PT ;  /* 0x0000000308087212 */ /* 0x000fce00078e3cff */
.L_x_19:
[----:B------:R-:W-:Y:S01]  /*18e0*/  UMOV UR4, 0x400 ;  /* 0x0000040000047882 */ /* 0x000fe20000000000 */
[----:B------:R-:W-:Y:S01]  /*18f0*/  SHF.L.U32 R2, R15, 0x1f, RZ ;  /* 0x0000001f0f027819 */ /* 0x000fe200000006ff */
[----:B-1----:R-:W-:Y:S01]  /*1900*/  ULEA UR4, UR37, UR4, 0x18 ;  /* 0x0000000425047291 */ /* 0x002fe2000f8ec0ff */
[----:B------:R-:W-:Y:S01]  /*1910*/  R2UR UR35, R201 ;  /* 0x00000000c92372ca */ /* 0x000fe200000e0000 */
[----:B------:R-:W-:Y:S01]  /*1920*/  UISETP.GE.U32.AND UP0, UPT, UR15, 0x3f, UPT ;  /* 0x0000003f0f00788c */ /* 0x000fe2000bf06070 */
[----:B------:R-:W-:Y:S01]  /*1930*/  R2UR UR11, R199 ;  /* 0x00000000c70b72ca */ /* 0x000fe200000e0000 */
[----:B------:R-:W-:Y:S01]  /*1940*/  ULEA UR5, UR13, UR4, 0x3 ;  /* 0x000000040d057291 */ /* 0x000fe2000f8e18ff */
[----:B------:R-:W-:-:S08]  /*1950*/  UMOV UR23, URZ ;  /* 0x000000ff00177c82 */ /* 0x000fd00008000000 */
[----:B------:R1:W2:Y:S01]  /*1960*/  SYNCS.PHASECHK.TRANS64.TRYWAIT P0, [UR5+0xd8], R2 ;  /* 0x0000d802ff0075a7 */ /* 0x0002a20008001105 */
[----:B------:R-:W-:Y:S02]  /*1970*/  USHF.L.U32 UR35, UR35, 0x6, URZ ;  /* 0x0000000623237899 */ /* 0x000fe400080006ff */
[----:B------:R-:W-:Y:S01]  /*1980*/  UIMAD UR11, UR11, 0xb0, URZ ;  /* 0x000000b00b0b78a4 */ /* 0x000fe2000f8e02ff */
[----:B------:R-:W-:Y:S11]  /*1990*/  BRA.U !UP0, `(.L_x_21) ;  /* 0x0000000108a87547 */ /* 0x000ff6000b800000 */
[----:B------:R-:W-:Y:S01]  /*19a0*/  UMOV UR16, URZ ;  /* 0x000000ff00107c82 */ /* 0x000fe20008000000 */
[----:B------:R-:W-:-:S05]  /*19b0*/  UMOV UR6, UR13 ;  /* 0x0000000d00067c82 */ /* 0x000fca0008000000 */
.L_x_26:
[----:B--2---:R-:W-:Y:S01]  /*19c0*/  @!P5 MOV R3, 0x1e00 ;  /* 0x00001e000003d802 */ /* 0x004fe20000000f00 */
[----:B-1----:R-:W-:Y:S01]  /*19d0*/  ULEA UR33, UR6, UR4, 0x3 ;  /* 0x0000000406217291 */ /* 0x002fe2000f8e18ff */
[----:B--2---:R-:W-:Y:S11]  /*19e0*/  @P0 BRA `(.L_x_22) ;  /* 0x00000000000c0947 */ /* 0x004ff60003800000 */
[----:B------:R-:W-:Y:S04]  /*19f0*/  SHF.L.U32 R5, R15, 0x1f, RZ ;  /* 0x0000001f0f057819 */ /* 0x000fe800000006ff */
[----:B------:R-:W2:Y:S02]  /*1a00*/  SYNCS.PHASECHK.TRANS64.TRYWAIT P0, [UR33+0xd8], R5 ;  /* 0x0000d805ff0075a7 */ /* 0x000ea40008001121 */
[----:B--2---:R-:W-:Y:S05]  /*1a10*/  @!P0 BRA `(.L_x_23) ;  /* 0x00000078009c8947 */ /* 0x004fea0003800000 */
.L_x_22:
[----:B------:R2:W-:Y:S01]  /*1a20*/  @!P5 SYNCS.ARRIVE.TRANS64 RZ, [UR33], R3 ;  /* 0x00000003ffffd9a7 */ /* 0x0005e20008000021 */
[----:B------:R-:W-:Y:S04]  /*1a30*/  BSSY.RECONVERGENT B0, `(.L_x_24) ;  /* 0x0000003000007945 */ /* 0x000fe80003800200 */
[----:B------:R-:W-:Y:S05]  /*1a40*/  @P4 BRA `(.L_x_25) ;  /* 0x0000000000044947 */ /* 0x000fea0003800000 */
[----:B------:R-:W-:Y:S05]  /*1a50*/  BPT.TRAP 0x1 ;  /* 0x000000040000795c */ /* 0x000fea0000300000 */
.L_x_25:
[----:B------:R-:W-:Y:S05]  /*1a60*/  BSYNC.RECONVERGENT B0 ;  /* 0x0000000000007941 */ /* 0x000fea0003800200 */
.L_x_24:
[----:B------:R-:W-:Y:S02]  /*1a70*/  UIADD3 UR13, UPT, UPT, UR6, 0x1, URZ ;  /* 0x00000001060d7890 */ /* 0x000fe4000fffe0ff */
[----:B------:R-:W-:Y:S02]  /*1a80*/  UIADD3 UR18, UP1, UPT, UR24, 0x80, URZ ;  /* 0x0000008018127890 */ /* 0x000fe4000ff3e0ff */
[----:B------:R-:W-:Y:S02]  /*1a90*/  UISETP.NE.AND UP0, UPT, UR13, 0x1b, UPT ;  /* 0x0000001b0d00788c */ /* 0x000fe4000bf05270 */
[----:B------:R-:W-:Y:S02]  /*1aa0*/  ULEA UR32, UR6, UR4, 0xb ;  /* 0x0000000406207291 */ /* 0x000fe4000f8e58ff */
[----:B------:R-:W-:Y:S02]  /*1ab0*/  USEL UR9, URZ, 0x1, UP0 ;  /* 0x00000001ff097887 */ /* 0x000fe40008000000 */
[----:B------:R-:W-:Y:S02]  /*1ac0*/  USEL UR13, UR13, URZ, UP0 ;  /* 0x000000ff0d0d7287 */ /* 0x000fe40008000000 */
[----:B------:R-:W-:Y:S02]  /*1ad0*/  USHF.L.U32 UR34, UR16, 0x5, URZ ;  /* 0x0000000510227899 */ /* 0x000fe400080006ff */
[----:B------:R-:W-:Y:S01]  /*1ae0*/  ULEA UR8, UR13, UR4, 0x3 ;  /* 0x000000040d087291 */ /* 0x000fe2000f8e18ff */
[----:B------:R-:W-:Y:S01]  /*1af0*/  LOP3.LUT R15, R15, UR9, RZ, 0x3c, !PT ;  /* 0x000000090f0f7c12 */ /* 0x000fe2000f8e3cff */
[----:B------:R-:W-:Y:S02]  /*1b00*/  UIADD3.X UR19, UPT, UPT, URZ, UR25, URZ, UP1, !UPT ;  /* 0x00000019ff137290 */ /* 0x000fe40008ffe4ff */
[----:B------:R-:W-:Y:S01]  /*1b10*/  UIADD3 UR32, UPT, UPT, UR32, 0x5b80, URZ ;  /* 0x00005b8020207890 */ /* 0x000fe2000fffe0ff */
[----:B-1----:R-:W-:Y:S01]  /*1b20*/  SHF.L.U32 R2, R15, 0x1f, RZ ;  /* 0x0000001f0f027819 */ /* 0x002fe200000006ff */
[----:B------:R-:W-:Y:S02]  /*1b30*/  UIMAD UR5, UR6, 0x1600, UR4 ;  /* 0x00001600060578a4 */ /* 0x000fe4000f8e0204 */
[----:B------:R-:W-:Y:S01]  /*1b40*/  UIADD3 UR26, UP0, UPT, UR24, 0x180, URZ ;  /* 0x00000180181a7890 */ /* 0x000fe2000ff1e0ff */
[----:B------:R1:W1:Y:S01]  /*1b50*/  SYNCS.PHASECHK.TRANS64.TRYWAIT P0, [UR8+0xd8], R2 ;  /* 0x0000d802ff0075a7 */ /* 0x0002620008001108 */
[----:B------:R-:W-:Y:S01]  /*1b60*/  UMOV UR28, 0x0 ;  /* 0x00000000001c7882 */ /* 0x000fe20000000000 */
[----:B------:R-:W-:Y:S01]  /*1b70*/  UMOV UR29, 0x10000000 ;  /* 0x10000000001d7882 */ /* 0x000fe20000000000 */
[----:B------:R-:W-:Y:S01]  /*1b80*/  UIADD3 UR8, UPT, UPT, UR5, 0x13380, URZ ;  /* 0x0001338005087890 */ /* 0x000fe2000fffe0ff */
[----:B------:R1:W-:Y:S01]  /*1b90*/  UTMALDG.3D [UR32], [UR18], desc[UR28] ;  /* 0x00001c20120075b4 */ /* 0x0003e20008011000 */
[----:B------:R-:W-:Y:S02]  /*1ba0*/  UIADD3.X UR27, UPT, UPT, URZ, UR25, URZ, UP0, !UPT ;  /* 0x00000019ff1b7290 */ /* 0x000fe400087fe4ff */
[----:B------:R-:W-:Y:S01]  /*1bb0*/  UIADD3 UR16, UPT, UPT, UR16, 0x1, URZ ;  /* 0x0000000110107890 */ /* 0x000fe2000fffe0ff */
[----:B------:R-:W-:Y:S01]  /*1bc0*/  UMOV UR12, UR36 ;  /* 0x00000024000c7c82 */ /* 0x000fe20008000000 */
[----:B------:R-:W-:Y:S01]  /*1bd0*/  UMOV UR9, UR33 ;  /* 0x0000002100097c82 */ /* 0x000fe20008000000 */
[----:B------:R-:W-:Y:S01]  /*1be0*/  UMOV UR10, UR34 ;  /* 0x00000022000a7c82 */ /* 0x000fe20008000000 */
[----:B------:R-:W-:Y:S03]  /*1bf0*/  UISETP.NE.AND UP0, UPT, UR16, UR7, UPT ;  /* 0x000000071000728c */ /* 0x000fe6000bf05270 */
[----:B------:R1:W-:Y:S01]  /*1c00*/  UTMALDG.3D [UR8], [UR26], desc[UR28] ;  /* 0x00001c081a0075b4 */ /* 0x0003e20008011000 */
[----:B------:R-:W-:Y:S01]  /*1c10*/  UMOV UR23, UR7 ;  /* 0x0000000700177c82 */ /* 0x000fe20008000000 */
[----:B------:R-:W-:Y:S04]  /*1c20*/  UMOV UR6, UR13 ;  /* 0x0000000d00067c82 */ /* 0x000fe80008000000 */
[----:B------:R-:W-:Y:S05]  /*1c30*/  BRA.U UP0, `(.L_x_26) ;  /* 0xfffffffd00607547 */ /* 0x000fea000b83ffff */
.L_x_21:
[----:B------:R-:W-:Y:S01]  /*1c40*/  ULEA UR5, UR13, UR4, 0x3 ;  /* 0x000000040d057291 */ /* 0x000fe2000f8e18ff */
[----:B-1----:R-:W-:Y:S01]  /*1c50*/  SHF.L.U32 R2, R15, 0x1f, RZ ;  /* 0x0000001f0f027819 */ /* 0x002fe200000006ff */
[----:B------:R-:W-:Y:S01]  /*1c60*/  @!P1 SYNCS.ARRIVE.TRANS64.A1T0 RZ, [UR4+0x1c8], RZ ;  /* 0x0001c8ffffff99a7 */ /* 0x000fe20008100004 */
[----:B------:R-:W-:-:S06]  /*1c70*/  UISETP.GT.AND UP0, UPT, UR22, UR21, UPT ;  /* 0x000000151600728c */ /* 0x000fcc000bf04270 */
[----:B--2---:R1:W2:Y:S03]  /*1c80*/  SYNCS.PHASECHK.TRANS64.TRYWAIT P0, [UR5+0xd8], R2 ;  /* 0x0000d802ff0075a7 */ /* 0x0042a60008001105 */
[----:B------:R-:W-:Y:S05]  /*1c90*/  BRA.U !UP0, `(.L_x_27) ;  /* 0x0000000108ac7547 */ /* 0x000fea000b800000 */
[----:B------:R-:W-:Y:S01]  /*1ca0*/  UIADD3 UR26, UPT, UPT, UR14, UR23, URZ ;  /* 0x000000170e1a7290 */ /* 0x000fe2000fffe0ff */
[----:B------:R-:W-:-:S11]  /*1cb0*/  UMOV UR6, UR13 ;  /* 0x0000000d00067c82 */ /* 0x000fd60008000000 */
.L_x_32:
[----:B--2---:R-:W-:Y:S01]  /*1cc0*/  @!P5 MOV R3, 0x1e00 ;  /* 0x00001e000003d802 */ /* 0x004fe20000000f00 */
[----:B-1----:R-:W-:Y:S01]  /*1cd0*/  ULEA UR17, UR6, UR4, 0x3 ;  /* 0x0000000406117291 */ /* 0x002fe2000f8e18ff */
[----:B--2---:R-:W-:Y:S11]  /*1ce0*/  @P0 BRA `(.L_x_28) ;  /* 0x00000000000c0947 */ /* 0x004ff60003800000 */
[----:B------:R-:W-:Y:S04]  /*1cf0*/  SHF.L.U32 R5, R15, 0x1f, RZ ;  /* 0x0000001f0f057819 */ /* 0x000fe800000006ff */
[----:B------:R-:W2:Y:S02]  /*1d00*/  SYNCS.PHASECHK.TRANS64.TRYWAIT P0, [UR17+0xd8], R5 ;  /* 0x0000d805ff0075a7 */ /* 0x000ea40008001111 */
[----:B--2---:R-:W-:Y:S05]  /*1d10*/  @!P0 BRA `(.L_x_29) ;  /* 0x0000007400f48947 */ /* 0x004fea0003800000 */
.L_x_28:
[----:B------:R2:W-:Y:S01]  /*1d20*/  @!P5 SYNCS.ARRIVE.TRANS64 RZ, [UR17], R3 ;  /* 0x00000003ffffd9a7 */ /* 0x0005e20008000011 */
[----:B------:R-:W-:Y:S04]  /*1d30*/  BSSY.RECONVERGENT B0, `(.L_x_30) ;  /* 0x0000003000007945 */ /* 0x000fe80003800200 */
[----:B------:R-:W-:Y:S05]  /*1d40*/  @P4 BRA `(.L_x_31) ;  /* 0x0000000000044947 */ /* 0x000fea0003800000 */
[----:B------:R-:W-:Y:S05]  /*1d50*/  BPT.TRAP 0x1 ;  /* 0x000000040000795c */ /* 0x000fea0000300000 */
.L_x_31:
[----:B------:R-:W-:Y:S05]  /*1d60*/  BSYNC.RECONVERGENT B0 ;  /* 0x0000000000007941 */ /* 0x000fea0003800200 */
.L_x_30:
[----:B------:R-:W-:Y:S02]  /*1d70*/  UIADD3 UR13, UPT, UPT, UR6, 0x1, URZ ;  /* 0x00000001060d7890 */ /* 0x000fe4000fffe0ff */
[----:B------:R-:W-:Y:S02]  /*1d80*/  ULEA UR16, UR6, UR4, 0xb ;  /* 0x0000000406107291 */ /* 0x000fe4000f8e58ff */
[----:B------:R-:W-:Y:S02]  /*1d90*/  UISETP.NE.AND UP0, UPT, UR13, 0x1b, UPT ;  /* 0x0000001b0d00788c */ /* 0x000fe4000bf05270 */
[----:B------:R-:W-:Y:S02]  /*1da0*/  UIADD3 UR32, UP1, UPT, UR24, 0x80, URZ ;  /* 0x0000008018207890 */ /* 0x000fe4000ff3e0ff */
[----:B------:R-:W-:Y:S02]  /*1db0*/  USEL UR9, URZ, 0x1, UP0 ;  /* 0x00000001ff097887 */ /* 0x000fe40008000000 */
[----:B------:R-:W-:Y:S02]  /*1dc0*/  USEL UR13, UR13, URZ, UP0 ;  /* 0x000000ff0d0d7287 */ /* 0x000fe40008000000 */
[----:B------:R-:W-:Y:S02]  /*1dd0*/  USHF.L.U32 UR18, UR23, 0x5, URZ ;  /* 0x0000000517127899 */ /* 0x000fe400080006ff */
[----:B------:R-:W-:Y:S01]  /*1de0*/  ULEA UR8, UR13, UR4, 0x3 ;  /* 0x000000040d087291 */ /* 0x000fe2000f8e18ff */
[----:B------:R-:W-:Y:S01]  /*1df0*/  LOP3.LUT R15, R15, UR9, RZ, 0x3c, !PT ;  /* 0x000000090f0f7c12 */ /* 0x000fe2000f8e3cff */
[----:B------:R-:W-:Y:S02]  /*1e00*/  UIADD3 UR16, UPT, UPT, UR16, 0x5b80, URZ ;  /* 0x00005b8010107890 */ /* 0x000fe4000fffe0ff */
[----:B------:R-:W-:Y:S01]  /*1e10*/  UIADD3.X UR33, UPT, UPT, URZ, UR25, URZ, UP1, !UPT ;  /* 0x00000019ff217290 */ /* 0x000fe20008ffe4ff */
[----:B-1----:R-:W-:Y:S01]  /*1e20*/  SHF.L.U32 R2, R15, 0x1f, RZ ;  /* 0x0000001f0f027819 */ /* 0x002fe200000006ff */
[----:B------:R-:W-:Y:S02]  /*1e30*/  UIMAD UR5, UR6, 0x1600, UR4 ;  /* 0x00001600060578a4 */ /* 0x000fe4000f8e0204 */
[----:B------:R-:W-:Y:S01]  /*1e40*/  UIADD3 UR30, UP0, UPT, UR24, 0x180, URZ ;  /* 0x00000180181e7890 */ /* 0x000fe2000ff1e0ff */
[----:B------:R1:W1:Y:S01]  /*1e50*/  SYNCS.PHASECHK.TRANS64.TRYWAIT P0, [UR8+0xd8], R2 ;  /* 0x0000d802ff0075a7 */ /* 0x0002620008001108 */
[----:B------:R-:W-:Y:S01]  /*1e60*/  UIADD3 UR8, UPT, UPT, UR5, 0x13380, URZ ;  /* 0x0001338005087890 */ /* 0x000fe2000fffe0ff */
[----:B------:R-:W-:Y:S01]  /*1e70*/  UMOV UR28, 0x0 ;  /* 0x00000000001c7882 */ /* 0x000fe20000000000 */
[----:B------:R-:W-:Y:S01]  /*1e80*/  UMOV UR29, 0x10000000 ;  /* 0x10000000001d7882 */ /* 0x000fe20000000000 */
[----:B------:R-:W-:Y:S01]  /*1e90*/  UMOV UR19, UR35 ;  /* 0x0000002300137c82 */ /* 0x000fe20008000000 */
[----:B------:R-:W-:Y:S01]  /*1ea0*/  UMOV UR20, UR36 ;  /* 0x0000002400147c82 */ /* 0x000fe20008000000 */
[----:B------:R-:W-:Y:S01]  /*1eb0*/  UIADD3.X UR31, UPT, UPT, URZ, UR25, URZ, UP0, !UPT ;  /* 0x00000019ff1f7290 */ /* 0x000fe200087fe4ff */
[----:B------:R1:W-:Y:S01]  /*1ec0*/  UTMALDG.3D [UR16], [UR32], desc[UR28] ;  /* 0x00001c10200075b4 */ /* 0x0003e20008011000 */
[----:B------:R-:W-:Y:S01]  /*1ed0*/  UIADD3 UR23, UPT, UPT, UR23, 0x1, URZ ;  /* 0x0000000117177890 */ /* 0x000fe2000fffe0ff */
[----:B------:R-:W-:Y:S01]  /*1ee0*/  UMOV UR12, UR36 ;  /* 0x00000024000c7c82 */ /* 0x000fe20008000000 */
[----:B------:R-:W-:Y:S01]  /*1ef0*/  UMOV UR9, UR17 ;  /* 0x0000001100097c82 */ /* 0x000fe20008000000 */
[----:B------:R-:W-:Y:S01]  /*1f00*/  UMOV UR10, UR18 ;  /* 0x00000012000a7c82 */ /* 0x000fe20008000000 */
[----:B------:R-:W-:Y:S03]  /*1f10*/  UISETP.NE.AND UP0, UPT, UR23, UR26, UPT ;  /* 0x0000001a1700728c */ /* 0x000fe6000bf05270 */
[----:B------:R1:W-:Y:S01]  /*1f20*/  UTMALDG.3D [UR8], [UR30], desc[UR28] ;  /* 0x00001c081e0075b4 */ /* 0x0003e20008011000 */
[----:B------:R-:W-:Y:S05]  /*1f30*/  UMOV UR6, UR13 ;  /* 0x0000000d00067c82 */ /* 0x000fea0008000000 */
[----:B------:R-:W-:Y:S05]  /*1f40*/  BRA.U UP0, `(.L_x_32) ;  /* 0xfffffffd005c7547 */ /* 0x000fea000b83ffff */
.L_x_27:
[----:B-1----:R-:W-:Y:S01]  /*1f50*/  LEA R2, R14, UR4, 0x3 ;  /* 0x000000040e027c11 */ /* 0x002fe2000f8e18ff */
[----:B------:R-:W-:Y:S01]  /*1f60*/  NOP ;  /* 0x0000000000007918 */ /* 0x000fe20000000000 */
[----:B--2---:R-:W-:Y:S02]  /*1f70*/  SHF.L.U32 R3, R12, 0x1f, RZ ;  /* 0x0000001f0c037819 */ /* 0x004fe400000006ff */
[----:B------:R-:W-:Y:S02]  /*1f80*/  LEA R4, R14, UR4, 0x4 ;  /* 0x000000040e047c11 */ /* 0x000fe4000f8e20ff */
[----:B------:R-:W1:Y:S02]  /*1f90*/  SYNCS.PHASECHK.TRANS64.TRYWAIT P0, [R2+URZ+0x1d0], R3 ;  /* 0x0001d003020075a7 */ /* 0x000e6400080011ff */
[----:B-1----:R-:W-:Y:S05]  /*1fa0*/  @!P0 BRA `(.L_x_33) ;  /* 0x0000007400688947 */ /* 0x002fea0003800000 */
.L_x_127:
[----:B------:R-:W2:Y:S01]  /*1fb0*/  LDS.128 R4, [R4+0x260] ;  /* 0x0002600004047984 */ /* 0x000ea20000000c00 */
[----:B---3--:R-:W-:Y:S01]  /*1fc0*/  ISETP.GE.AND P0, PT, R22, 0x1, PT ;  /* 0x000000011600780c */ /* 0x008fe20003f06270 */
[----:B-1----:R-:W-:Y:S01]  /*1fd0*/  VIADD R2, R2, 0x1e0 ;  /* 0x000001e002027836 */ /* 0x002fe20000000000 */
[----:B------:R-:W-:Y:S01]  /*1fe0*/  @!PT LDS RZ, [RZ] ;  /* 0x00000000fffff984 */ /* 0x000fe20000000800 */
[----:B------:R-:W-:Y:S01]  /*1ff0*/  @!PT LDS RZ, [RZ] ;  /* 0x00000000fffff984 */ /* 0x000fe20000000800 */
[----:B------:R-:W-:Y:S01]  /*2000*/  @!PT LDS RZ, [RZ] ;  /* 0x00000000fffff984 */ /* 0x000fe20000000800 */
[----:B------:R-:W-:Y:S01]  /*2010*/  @!PT LDS RZ, [RZ] ;  /* 0x00000000fffff984 */ /* 0x000fe20000000800 */
[----:B------:R1:W-:Y:S06]  /*2020*/  MEMBAR.ALL.CTA ;  /* 0x0000000000007992 */ /* 0x0003ec0000008000 */
[----:B-1----:R-:W1:Y:S01]  /*2030*/  FENCE.VIEW.ASYNC.S ;  /* 0x00000000000073c6 */ /* 0x002e620000000000 */
[----:B------:R-:W-:-:S04]  /*2040*/  PRMT R2, RZ, 0x654, R2 ;  /* 0x00000654ff027816 */ /* 0x000fc80000000002 */
[----:B-1----:R1:W-:Y:S01]  /*2050*/  SYNCS.ARRIVE.TRANS64.RED.A1T0 RZ, [R2+URZ], RZ ;  /* 0x000000ff02ff79a7 */ /* 0x0023e200081004ff */
[----:B--2---:R-:W-:-:S13]  /*2060*/  LOP3.LUT P2, RZ, R6, 0x1, RZ, 0xc0, !PT ;  /* 0x0000000106ff7812 */ /* 0x004fda000784c0ff */
[----:B------:R-:W-:Y:S01]  /*2070*/  @P2 SHF.R.U32.HI R3, RZ, 0x10, R5 ;  /* 0x00000010ff032819 */ /* 0x000fe20000011605 */
[----:B------:R-:W-:Y:S01]  /*2080*/  VOTEU.ANY UP0, P2 ;  /* 0x0000000000ff7886 */ /* 0x000fe20001000100 */
[----:B------:R-:W-:Y:S02]  /*2090*/  @P2 MOV R13, R4 ;  /* 0x00000004000d2202 */ /* 0x000fe40000000f00 */
[----:B------:R-:W-:Y:S02]  /*20a0*/  @P2 R2UR.BROADCAST UR5, R3 ;  /* 0x00000000030522ca */ /* 0x000fe400008e0000 */
[----:B------:R-:W-:-:S11]  /*20b0*/  @P2 LOP3.LUT R11, R5, 0xffff, RZ, 0xc0, !PT ;  /* 0x0000ffff050b2812 */ /* 0x000fd600078ec0ff */
[----:B------:R-:W-:Y:S01]  /*20c0*/  @UP0 UMOV UR36, UR5 ;  /* 0x0000000500240c82 */ /* 0x000fe20008000000 */
[----:B-1----:R-:W-:Y:S05]  /*20d0*/  @!P0 BRA `(.L_x_34) ;  /* 0x0000000000b88947 */ /* 0x002fea0003800000 */
[----:B------:R-:W4:Y:S01]  /*20e0*/  LDC.64 R4, c[0x0][0xb18] ;  /* 0x0002c600ff047b82 */ /* 0x000f220000000a00 */
[----:B------:R-:W-:-:S07]  /*20f0*/  ISETP.NE.AND P3, PT, R22, 0x1, PT ;  /* 0x000000011600780c */ /* 0x000fce0003f65270 */
[----:B------:R-:W1:Y:S08]  /*2100*/  LDC.64 R6, c[0x0][0xb10] ;  /* 0x0002c400ff067b82 */ /* 0x000e700000000a00 */
[----:B------:R-:W2:Y:S08]  /*2110*/  LDC R16, c[0x0][0xb20] ;  /* 0x0002c800ff107b82 */ /* 0x000eb00000000800 */
[----:B------:R-:W3:Y:S01]  /*2120*/  LDC R18, c[0x0][0xb0c] ;  /* 0x0002c300ff127b82 */ /* 0x000ee20000000800 */
[----:B----4-:R-:W-:Y:S01]  /*2130*/  IMAD.HI.U32 R17, R0, R5, RZ ;  /* 0x0000000500117227 */ /* 0x010fe200078e00ff */
[----:B------:R-:W-:-:S03]  /*2140*/  ISETP.NE.AND P0, PT, R4, 0x1, PT ;  /* 0x000000010400780c */ /* 0x000fc60003f05270 */
[----:B------:R-:W-:-:S03]  /*2150*/  IMAD.HI.U32 R5, R11, R5, RZ ;  /* 0x000000050b057227 */ /* 0x000fc600078e00ff */
[----:B------:R-:W4:Y:S01]  /*2160*/  LDC.64 R2, c[0x0][0xb28] ;  /* 0x0002ca00ff027b82 */ /* 0x000f220000000a00 */
[----:B-1----:R-:W-:-:S04]  /*2170*/  IMAD.HI.U32 R20, R9, R6, RZ ;  /* 0x0000000609147227 */ /* 0x002fc800078e00ff */
[----:B------:R-:W-:Y:S01]  /*2180*/  IMAD.HI.U32 R24, R13, R6, RZ ;  /* 0x000000060d187227 */ /* 0x000fe200078e00ff */
[----:B------:R-:W-:Y:S02]  /*2190*/  SHF.R.U32.HI R20, RZ, R7, R20 ;  /* 0x00000007ff147219 */ /* 0x000fe40000011614 */
[-C--:B--2---:R-:W-:Y:S02]  /*21a0*/  SHF.R.U32.HI R17, RZ, R16.reuse, R17 ;  /* 0x00000010ff117219 */ /* 0x084fe40000011611 */
[----:B------:R-:W-:Y:S02]  /*21b0*/  SHF.R.U32.HI R16, RZ, R16, R5 ;  /* 0x00000010ff107219 */ /* 0x000fe40000011605 */
[----:B------:R-:W-:Y:S02]  /*21c0*/  SEL R17, R0, R17, !P0 ;  /* 0x0000001100117207 */ /* 0x000fe40004000000 */
[----:B------:R-:W-:Y:S02]  /*21d0*/  SHF.R.U32.HI R24, RZ, R7, R24 ;  /* 0x00000007ff187219 */ /* 0x000fe40000011618 */
[----:B---3--:R-:W-:-:S02]  /*21e0*/  ISETP.NE.AND P1, PT, R18, 0x1, PT ;  /* 0x000000011200780c */ /* 0x008fc40003f25270 */
[----:B------:R-:W-:Y:S02]  /*21f0*/  SEL R5, R11, R16, !P0 ;  /* 0x000000100b057207 */ /* 0x000fe40004000000 */
[----:B------:R-:W-:Y:S02]  /*2200*/  SEL R19, R9, R20, !P1 ;  /* 0x0000001409137207 */ /* 0x000fe40004800000 */
[----:B------:R-:W-:Y:S01]  /*2210*/  SEL R7, R13, R24, !P1 ;  /* 0x000000180d077207 */ /* 0x000fe20004800000 */
[----:B----4-:R-:W-:-:S04]  /*2220*/  IMAD.HI.U32 R20, R17, R2, RZ ;  /* 0x0000000211147227 */ /* 0x010fc800078e00ff */
        /* <DEDUP_REMOVED lines=10> */
[----:B------:R-:W-:-:S04]  /*22d0*/  @!P0 IMAD.HI.U32 R16, R7, R2, RZ ;  /* 0x0000000207108227 */ /* 0x000fc800078e00ff */
[----:B------:R-:W-:Y:S01]  /*22e0*/  IMAD.MOV R2, RZ, RZ, -R6 ;  /* 0x000000ffff027224 */ /* 0x000fe200078e0a06 */
[----:B------:R-:W-:-:S03]  /*22f0*/  @!P0 SHF.R.U32.HI R16, RZ, R3, R16 ;  /* 0x00000003ff108219 */ /* 0x000fc60000011610 */
[----:B------:R-:W-:Y:S01]  /*2300*/  IMAD R2, R22, R2, R5 ;  /* 0x0000000216027224 */ /* 0x000fe200078e0205 */
        /* <DEDUP_REMOVED lines=11> */
.L_x_34:
[----:B------:R-:W1:Y:S02]  /*23c0*/  LDCU UR5, c[0x0][0xb30] ;  /* 0x00016600ff0577ac */ /* 0x000e640008000800 */
[----:B-1----:R-:W-:-:S09]  /*23d0*/  UISETP.NE.AND UP0, UPT, UR5, 0x1, UPT ;  /* 0x000000010500788c */ /* 0x002fd2000bf05270 */
[----:B------:R-:W-:Y:S05]  /*23e0*/  BRA.U UP0, `(.L_x_35) ;  /* 0x0000000100407547 */ /* 0x000fea000b800000 */
[----:B------:R-:W1:Y:S08]  /*23f0*/  LDC.64 R4, c[0x0][0xb10] ;  /* 0x0002c400ff047b82 */ /* 0x000e700000000a00 */
[----:B------:R-:W2:Y:S08]  /*2400*/  LDC.64 R2, c[0x0][0xb18] ;  /* 0x0002c600ff027b82 */ /* 0x000eb00000000a00 */
[----:B------:R-:W3:Y:S08]  /*2410*/  LDC R6, c[0x0][0xb20] ;  /* 0x0002c800ff067b82 */ /* 0x000ef00000000800 */
[----:B------:R-:W4:Y:S01]  /*2420*/  LDC R16, c[0x0][0xb0c] ;  /* 0x0002c300ff107b82 */ /* 0x000f220000000800 */
[----:B-1----:R-:W-:-:S05]  /*2430*/  IMAD.HI.U32 R4, R13, R4, RZ ;  /* 0x000000040d047227 */ /* 0x002fca00078e00ff */
[----:B------:R-:W-:Y:S01]  /*2440*/  SHF.R.U32.HI R4, RZ, R5, R4 ;  /* 0x00000005ff047219 */ /* 0x000fe20000011604 */
[----:B--2---:R-:W-:Y:S01]  /*2450*/  IMAD.HI.U32 R3, R11, R3, RZ ;  /* 0x000000030b037227 */ /* 0x004fe200078e00ff */
[----:B------:R-:W-:-:S04]  /*2460*/  ISETP.NE.AND P0, PT, R2, 0x1, PT ;  /* 0x000000010200780c */ /* 0x000fc80003f05270 */
[----:B---3--:R-:W-:-:S04]  /*2470*/  SHF.R.U32.HI R6, RZ, R6, R3 ;  /* 0x00000006ff067219 */ /* 0x008fc80000011603 */
[----:B------:R-:W-:Y:S02]  /*2480*/  SEL R3, R11, R6, !P0 ;  /* 0x000000060b037207 */ /* 0x000fe40004000000 */
[----:B----4-:R-:W-:-:S04]  /*2490*/  ISETP.NE.AND P1, PT, R16, 0x1, PT ;  /* 0x000000011000780c */ /* 0x010fc80003f25270 */
[----:B------:R-:W-:-:S05]  /*24a0*/  SEL R4, R13, R4, !P1 ;  /* 0x000000040d047207 */ /* 0x000fca0004800000 */
[----:B------:R-:W-:Y:S02]  /*24b0*/  IMAD.IADD R5, R3, 0x1, -R4 ;  /* 0x0000000103057824 */ /* 0x000fe400078e0a04 */
[----:B------:R-:W-:Y:S02]  /*24c0*/  IMAD.IADD R3, R4, 0x1, -R3 ;  /* 0x0000000104037824 */ /* 0x000fe400078e0a03 */
[----:B------:R-:W-:Y:S02]  /*24d0*/  IMAD R13, R5, R16, R13 ;  /* 0x00000010050d7224 */ /* 0x000fe400078e020d */
[----:B------:R-:W-:-:S07]  /*24e0*/  IMAD R11, R3, R2, R11 ;  /* 0x00000002030b7224 */ /* 0x000fce00078e020b */
.L_x_35:
[----:B------:R-:W-:Y:S01]  /*24f0*/  VIADD R14, R14, 0x1 ;  /* 0x000000010e0e7836 */ /* 0x000fe20000000000 */
[----:B------:R-:W-:Y:S01]  /*2500*/  PLOP3.LUT P1, PT, PT, PT, PT, 0x80, 0x8 ;  /* 0x000000000008781c */ /* 0x000fe20003f2f070 */
[----:B------:R-:W-:Y:S02]  /*2510*/  IMAD.IADD R201, R13, 0x1, R200 ;  /* 0x000000010dc97824 */ /* 0x000fe400078e02c8 */
[----:B------:R-:W-:Y:S01]  /*2520*/  IMAD.IADD R199, R11, 0x1, R198 ;  /* 0x000000010bc77824 */ /* 0x000fe200078e02c6 */
[----:B------:R-:W-:-:S04]  /*2530*/  ISETP.NE.AND P0, PT, R14, 0x2, PT ;  /* 0x000000020e00780c */ /* 0x000fc80003f05270 */
[----:B------:R-:W-:Y:S02]  /*2540*/  SEL R3, RZ, 0x1, P0 ;  /* 0x00000001ff037807 */ /* 0x000fe40000000000 */
[----:B------:R-:W-:Y:S02]  /*2550*/  SEL R14, R14, RZ, P0 ;  /* 0x000000ff0e0e7207 */ /* 0x000fe40000000000 */
[----:B------:R-:W-:Y:S01]  /*2560*/  LOP3.LUT R12, R12, R3, RZ, 0x3c, !PT ;  /* 0x000000030c0c7212 */ /* 0x000fe200078e3cff */
[----:B------:R-:W-:Y:S06]  /*2570*/  @P2 BRA `(.L_x_36) ;  /* 0xfffffff000982947 */ /* 0x000fec000383ffff */
[----:B------:R-:W-:Y:S01]  /*2580*/  UIADD3 UR4, UPT, UPT, UR4, 0xd8, URZ ;  /* 0x000000d804047890 */ /* 0x000fe2000fffe0ff */
[----:B------:R-:W-:-:S03]  /*2590*/  SHF.L.U32 R3, R15, 0x1f, RZ ;  /* 0x0000001f0f037819 */ /* 0x000fc600000006ff */
[----:B------:R-:W-:-:S09]  /*25a0*/  ULEA UR5, UR13, UR4, 0x3 ;  /* 0x000000040d057291 */ /* 0x000fd2000f8e18ff */
[----:B------:R-:W1:Y:S02]  /*25b0*/  SYNCS.PHASECHK.TRANS64.TRYWAIT P0, [UR5], R3 ;  /* 0x00000003ff0075a7 */ /* 0x000e640008001105 */
[----:B-1----:R-:W-:Y:S05]  /*25c0*/  @!P0 BRA `(.L_x_37) ;  /* 0x0000006c00f48947 */ /* 0x002fea0003800000 */
.L_x_129:
[----:B------:R-:W-:-:S04]  /*25d0*/  UIADD3 UR6, UPT, UPT, UR13, 0x1, URZ ;  /* 0x000000010d067890 */ /* 0x000fc8000fffe0ff */
[----:B------:R-:W-:-:S04]  /*25e0*/  UISETP.NE.AND UP0, UPT, UR6, 0x1b, UPT ;  /* 0x0000001b0600788c */ /* 0x000fc8000bf05270 */
[----:B------:R-:W-:Y:S02]  /*25f0*/  USEL UR7, URZ, 0x1, UP0 ;  /* 0x00000001ff077887 */ /* 0x000fe40008000000 */
[----:B------:R-:W-:-:S04]  /*2600*/  USEL UR6, UR6, URZ, UP0 ;  /* 0x000000ff06067287 */ /* 0x000fc80008000000 */
[----:B------:R-:W-:Y:S01]  /*2610*/  ULEA UR5, UR6, UR4, 0x3 ;  /* 0x0000000406057291 */ /* 0x000fe2000f8e18ff */
[----:B------:R-:W-:-:S04]  /*2620*/  LOP3.LUT R2, R15, UR7, RZ, 0x3c, !PT ;  /* 0x000000070f027c12 */ /* 0x000fc8000f8e3cff */
[----:B-1----:R-:W-:-:S04]  /*2630*/  SHF.L.U32 R3, R2, 0x1f, RZ ;  /* 0x0000001f02037819 */ /* 0x002fc800000006ff */
[----:B------:R-:W1:Y:S02]  /*2640*/  SYNCS.PHASECHK.TRANS64.TRYWAIT P0, [UR5], R3 ;  /* 0x00000003ff0075a7 */ /* 0x000e640008001105 */
[----:B-1----:R-:W-:Y:S05]  /*2650*/  @!P0 BRA `(.L_x_38) ;  /* 0x0000006c00e88947 */ /* 0x002fea0003800000 */
.L_x_131:
        /* <DEDUP_REMOVED lines=9> */
.L_x_133:
        /* <DEDUP_REMOVED lines=9> */
.L_x_135:
        /* <DEDUP_REMOVED lines=9> */
.L_x_137:
        /* <DEDUP_REMOVED lines=9> */
.L_x_139:
        /* <DEDUP_REMOVED lines=9> */
.L_x_141:
        /* <DEDUP_REMOVED lines=9> */
.L_x_143:
        /* <DEDUP_REMOVED lines=9> */
.L_x_145:
        /* <DEDUP_REMOVED lines=9> */
.L_x_147:
        /* <DEDUP_REMOVED lines=9> */
.L_x_149:
        /* <DEDUP_REMOVED lines=9> */
.L_x_151:
        /* <DEDUP_REMOVED lines=9> */
.L_x_153:
        /* <DEDUP_REMOVED lines=9> */
.L_x_155:
        /* <DEDUP_REMOVED lines=9> */
.L_x_157:
        /* <DEDUP_REMOVED lines=9> */
.L_x_159:
        /* <DEDUP_REMOVED lines=9> */
.L_x_161:
        /* <DEDUP_REMOVED lines=9> */
.L_x_163:
        /* <DEDUP_REMOVED lines=9> */
.L_x_165:
        /* <DEDUP_REMOVED lines=9> */
.L_x_167:
        /* <DEDUP_REMOVED lines=9> */
.L_x_169:
        /* <DEDUP_REMOVED lines=9> */
.L_x_171:
        /* <DEDUP_REMOVED lines=9> */
.L_x_173:
        /* <DEDUP_REMOVED lines=9> */
.L_x_175:
        /* <DEDUP_REMOVED lines=9> */
.L_x_177:
        /* <DEDUP_REMOVED lines=9> */
.L_x_179:
[----:B------:R-:W-:-:S04]  /*33e0*/  UIADD3 UR6, UPT, UPT, UR6, 0x1, URZ ;  /* 0x0000000106067890 */ /* 0x000fc8000fffe0ff */
[----:B------:R-:W-:-:S04]  /*33f0*/  UISETP.NE.AND UP0, UPT, UR6, 0x1b, UPT ;  /* 0x0000001b0600788c */ /* 0x000fc8000bf05270 */
[----:B------:R-:W-:Y:S02]  /*3400*/  USEL UR5, URZ, 0x1, UP0 ;  /* 0x00000001ff057887 */ /* 0x000fe40008000000 */
[----:B------:R-:W-:-:S04]  /*3410*/  USEL UR6, UR6, URZ, UP0 ;  /* 0x000000ff06067287 */ /* 0x000fc80008000000 */
[----:B------:R-:W-:Y:S01]  /*3420*/  ULEA UR6, UR6, UR4, 0x3 ;  /* 0x0000000406067291 */ /* 0x000fe2000f8e18ff */
[----:B-1----:R-:W-:-:S04]  /*3430*/  LOP3.LUT R3, R2, UR5, RZ, 0x3c, !PT ;  /* 0x0000000502037c12 */ /* 0x002fc8000f8e3cff */
[----:B------:R-:W-:Y:S01]  /*3440*/  SHF.L.U32 R3, R3, 0x1f, RZ ;  /* 0x0000001f03037819 */ /* 0x000fe200000006ff */
[----:B----4-:R-:W-:-:S07]  /*3450*/  IMAD.U32 R0, RZ, RZ, UR6 ;  /* 0x00000006ff007e24 */ /* 0x010fce000f8e00ff */
.L_x_63:
[----:B-1----:R1:W2:Y:S02]  /*3460*/  SYNCS.PHASECHK.TRANS64.TRYWAIT P0, [R0+URZ], R3 ;  /* 0x00000003000075a7 */ /* 0x0022a400080011ff */
[----:B--2---:R-:W-:Y:S05]  /*3470*/  @!P0 NANOSLEEP.SYNCS 0x989680 ;  /* 0x009896800000895d */ /* 0x004fea0003900000 */
[----:B------:R-:W2:Y:S02]  /*3480*/  @!P0 SYNCS.PHASECHK.TRANS64 P0, [R0+URZ], R3 ;  /* 0x00000003000085a7 */ /* 0x000ea400080010ff */
[----:B--2---:R-:W-:Y:S05]  /*3490*/  @P0 EXIT ;  /* 0x000000000000094d */ /* 0x004fea0003800000 */
[----:B------:R-:W-:Y:S05]  /*34a0*/  BRA `(.L_x_63) ;  /* 0xfffffffc00ec7947 */ /* 0x000fea000383ffff */
.L_x_18:
[----:B------:R-:W-:-:S04]  /*34b0*/  UISETP.NE.AND UP1, UPT, UR37, URZ, UPT ;  /* 0x000000ff2500728c */ /* 0x000fc8000bf25270 */
[----:B------:R-:W-:-:S09]  /*34c0*/  UISETP.NE.OR UP1, UPT, UR8, 0x1, UP1 ;  /* 0x000000010800788c */ /* 0x000fd20008f25670 */
[----:B------:R-:W-:Y:S05]  /*34d0*/  BRA.U UP1, `(.L_x_64) ;  /* 0x0000000501487547 */ /* 0x000fea000b800000 */
[----:B------:R-:W-:Y:S01]  /*34e0*/  ISETP.NE.AND P2, PT, R2, RZ, PT ;  /* 0x000000ff0200720c */ /* 0x000fe20003f45270 */
[----:B------:R-:W-:Y:S01]  /*34f0*/  IMAD.MOV.U32 R12, RZ, RZ, 0x1 ;  /* 0x00000001ff0c7424 */ /* 0x000fe200078e00ff */
[----:B------:R-:W-:Y:S02]  /*3500*/  CS2R R10, SRZ ;  /* 0x00000000000a7805 */ /* 0x000fe4000001ff00 */
[----:B------:R-:W-:Y:S01]  /*3510*/  CS2R R8, SRZ ;  /* 0x0000000000087805 */ /* 0x000fe2000001ff00 */
[----:B------:R-:W-:Y:S01]  /*3520*/  UMOV UR4, 0x400 ;  /* 0x0000040000047882 */ /* 0x000fe20000000000 */
[----:B------:R-:W-:Y:S01]  /*3530*/  UMOV UR6, URZ ;  /* 0x000000ff00067c82 */ /* 0x000fe20008000000 */
[----:B------:R-:W-:-:S12]  /*3540*/  ULEA UR37, UR37, UR4, 0x18 ;  /* 0x0000000425257291 */ /* 0x000fd8000f8ec0ff */
.L_x_68:
[----:B------:R-:W-:Y:S02]  /*3550*/  LEA R0, R8, UR37, 0x3 ;  /* 0x0000002508007c11 */ /* 0x000fe4000f8e18ff */
[----:B------:R-:W-:-:S03]  /*3560*/  SHF.L.U32 R5, R9, 0x1f, RZ ;  /* 0x0000001f09057819 */ /* 0x000fc600000006ff */
[----:B------:R-:W-:Y:S01]  /*3570*/  VIADD R4, R0, 0x240 ;  /* 0x0000024000047836 */ /* 0x000fe20000000000 */
[----:B------:R-:W1:Y:S02]  /*3580*/  SYNCS.PHASECHK.TRANS64.TRYWAIT P0, [R0+URZ+0x230], R5 ;  /* 0x00023005000075a7 */ /* 0x000e6400080011ff */
[----:B-1----:R-:W-:Y:S05]  /*3590*/  @!P0 BRA `(.L_x_65) ;  /* 0x0000006800708947 */ /* 0x002fea0003800000 */
.L_x_180:
[----:B------:R-:W-:Y:S01]  /*35a0*/  ULEA UR5, UR6, UR37, 0x3 ;  /* 0x0000002506057291 */ /* 0x000fe2000f8e18ff */
[----:B------:R-:W-:Y:S02]  /*35b0*/  PRMT R4, RZ, 0x654, R4 ;  /* 0x00000654ff047816 */ /* 0x000fe40000000004 */
[----:B-1----:R-:W-:Y:S01]  /*35c0*/  SHF.L.U32 R5, R12, 0x1f, RZ ;  /* 0x0000001f0c057819 */ /* 0x002fe200000006ff */
[----:B------:R-:W-:Y:S01]  /*35d0*/  UIADD3 UR4, UPT, UPT, UR5, 0x1d0, URZ ;  /* 0x000001d005047890 */ /* 0x000fe2000fffe0ff */
[----:B------:R1:W-:Y:S05]  /*35e0*/  SYNCS.ARRIVE.TRANS64.RED.A1T0 RZ, [R4+URZ], RZ ;  /* 0x000000ff04ff79a7 */ /* 0x0003ea00081004ff */
[----:B------:R-:W-:Y:S01]  /*35f0*/  IMAD.U32 R7, RZ, RZ, UR4 ;  /* 0x00000004ff077e24 */ /* 0x000fe2000f8e00ff */
[----:B------:R-:W2:Y:S04]  /*3600*/  SYNCS.PHASECHK.TRANS64.TRYWAIT P0, [UR5+0x1e0], R5 ;  /* 0x0001e005ff0075a7 */ /* 0x000ea80008001105 */
[----:B------:R-:W-:Y:S01]  /*3610*/  PRMT R6, R2, 0x654, R7 ;  /* 0x0000065402067816 */ /* 0x000fe20000000007 */
[----:B-1----:R-:W-:Y:S01]  /*3620*/  @!P2 IMAD.MOV.U32 R4, RZ, RZ, 0x10 ;  /* 0x00000010ff04a424 */ /* 0x002fe200078e00ff */
[----:B--2---:R-:W-:Y:S06]  /*3630*/  @!P0 BRA `(.L_x_66) ;  /* 0x00000068005c8947 */ /* 0x004fec0003800000 */
.L_x_182:
[----:B------:R-:W-:Y:S01]  /*3640*/  ULEA UR4, UR6, UR37, 0x4 ;  /* 0x0000002506047291 */ /* 0x000fe2000f8e20ff */
[----:B------:R-:W-:Y:S01]  /*3650*/  SEL R3, R6, R3, !P2 ;  /* 0x0000000306037207 */ /* 0x000fe20005000000 */
[----:B------:R-:W-:Y:S01]  /*3660*/  UIADD3 UR5, UPT, UPT, UR5, 0x1d0, URZ ;  /* 0x000001d005057890 */ /* 0x000fe2000fffe0ff */
[----:B-1----:R-:W-:Y:S01]  /*3670*/  LEA R0, R11, UR37, 0x3 ;  /* 0x000000250b007c11 */ /* 0x002fe2000f8e18ff */
[----:B------:R-:W-:Y:S01]  /*3680*/  UIADD3 UR4, UPT, UPT, UR4, 0x260, URZ ;  /* 0x0000026004047890 */ /* 0x000fe2000fffe0ff */
[----:B------:R-:W-:Y:S01]  /*3690*/  SHF.L.U32 R5, R10, 0x1f, RZ ;  /* 0x0000001f0a057819 */ /* 0x000fe200000006ff */
[----:B------:R1:W-:Y:S01]  /*36a0*/  @!P2 SYNCS.ARRIVE.TRANS64.RED RZ, [R3+URZ], R4 ;  /* 0x0000000403ffa9a7 */ /* 0x0003e200080004ff */
[----:B------:R-:W-:Y:S01]  /*36b0*/  UIADD3 UR6, UPT, UPT, UR6, 0x1, URZ ;  /* 0x0000000106067890 */ /* 0x000fe2000fffe0ff */
[----:B------:R-:W-:-:S03]  /*36c0*/  VIADD R8, R8, 0x1 ;  /* 0x0000000108087836 */ /* 0x000fc60000000000 */
[----:B------:R-:W-:Y:S02]  /*36d0*/  UISETP.NE.AND UP0, UPT, UR6, 0x2, UPT ;  /* 0x000000020600788c */ /* 0x000fe4000bf05270 */
[----:B------:R-:W-:Y:S06]  /*36e0*/  UGETNEXTWORKID.BROADCAST [UR4], [UR5] ;  /* 0x00000000040073ca */ /* 0x000fec0008000100 */
[----:B------:R-:W-:Y:S01]  /*36f0*/  USEL UR4, URZ, 0x1, UP0 ;  /* 0x00000001ff047887 */ /* 0x000fe20008000000 */
[----:B------:R-:W-:Y:S01]  /*3700*/  ISETP.NE.AND P0, PT, R8, 0x2, PT ;  /* 0x000000020800780c */ /* 0x000fe20003f05270 */
[----:B------:R-:W-:Y:S01]  /*3710*/  USEL UR6, UR6, URZ, UP0 ;  /* 0x000000ff06067287 */ /* 0x000fe20008000000 */
[----:B------:R-:W2:Y:S03]  /*3720*/  SYNCS.PHASECHK.TRANS64.TRYWAIT P1, [R0+URZ+0x1d0], R5 ;  /* 0x0001d005000075a7 */ /* 0x000ea600080211ff */
[----:B------:R-:W-:Y:S01]  /*3730*/  LOP3.LUT R12, R12, UR4, RZ, 0x3c, !PT ;  /* 0x000000040c0c7c12 */ /* 0x000fe2000f8e3cff */
[----:B-12---:R-:W-:Y:S07]  /*3740*/  @!P1 BRA `(.L_x_67) ;  /* 0x0000006800309947 */ /* 0x006fee0003800000 */
.L_x_183:
[C---:B------:R-:W-:Y:S01]  /*3750*/  LEA R4, R11.reuse, UR37, 0x4 ;  /* 0x000000250b047c11 */ /* 0x040fe2000f8e20ff */
[----:B-1----:R-:W-:Y:S01]  /*3760*/  VIADD R0, R0, 0x1e0 ;  /* 0x000001e000007836 */ /* 0x002fe20000000000 */
[----:B------:R-:W-:Y:S01]  /*3770*/  SEL R8, R8, RZ, P0 ;  /* 0x000000ff08087207 */ /* 0x000fe20000000000 */
[----:B------:R-:W-:-:S03]  /*3780*/  VIADD R11, R11, 0x1 ;  /* 0x000000010b0b7836 */ /* 0x000fc60000000000 */
[----:B------:R-:W1:Y:S01]  /*3790*/  LDS.128 R4, [R4+0x260] ;  /* 0x0002600004047984 */ /* 0x000e620000000c00 */
[----:B------:R-:W-:Y:S02]  /*37a0*/  PRMT R0, RZ, 0x654, R0 ;  /* 0x00000654ff007816 */ /* 0x000fe40000000000 */
[C---:B------:R-:W-:Y:S01]  /*37b0*/  ISETP.NE.AND P1, PT, R11.reuse, 0x2, PT ;  /* 0x000000020b00780c */ /* 0x040fe20003f25270 */
[----:B------:R-:W-:Y:S01]  /*37c0*/  @!PT LDS RZ, [RZ] ;  /* 0x00000000fffff984 */ /* 0x000fe20000000800 */
[----:B------:R-:W-:Y:S01]  /*37d0*/  @!PT LDS RZ, [RZ] ;  /* 0x00000000fffff984 */ /* 0x000fe20000000800 */
[----:B------:R-:W-:Y:S01]  /*37e0*/  @!PT LDS RZ, [RZ] ;  /* 0x00000000fffff984 */ /* 0x000fe20000000800 */
[----:B------:R-:W-:Y:S01]  /*37f0*/  @!PT LDS RZ, [RZ] ;  /* 0x00000000fffff984 */ /* 0x000fe20000000800 */
[----:B------:R2:W-:Y:S06]  /*3800*/  MEMBAR.ALL.CTA ;  /* 0x0000000000007992 */ /* 0x0005ec0000008000 */
[----:B--2---:R-:W2:Y:S01]  /*3810*/  FENCE.VIEW.ASYNC.S ;  /* 0x00000000000073c6 */ /* 0x004ea20000000000 */
[----:B------:R-:W-:Y:S01]  /*3820*/  SEL R11, R11, RZ, P1 ;  /* 0x000000ff0b0b7207 */ /* 0x000fe20000800000 */
[----:B--2---:R2:W-:Y:S01]  /*3830*/  SYNCS.ARRIVE.TRANS64.RED.A1T0 RZ, [R0+URZ], RZ ;  /* 0x000000ff00ff79a7 */ /* 0x0045e200081004ff */
[----:B-1----:R-:W-:-:S02]  /*3840*/  LOP3.LUT P3, RZ, R6, 0x1, RZ, 0xc0, !PT ;  /* 0x0000000106ff7812 */ /* 0x002fc4000786c0ff */
[----:B------:R-:W-:-:S04]  /*3850*/  SEL R5, RZ, 0x1, P1 ;  /* 0x00000001ff057807 */ /* 0x000fc80000800000 */
[----:B------:R-:W-:Y:S02]  /*3860*/  LOP3.LUT R10, R10, R5, RZ, 0x3c, !PT ;  /* 0x000000050a0a7212 */ /* 0x000fe400078e3cff */
[----:B--2---:R-:W-:-:S04]  /*3870*/  SEL R0, RZ, 0x1, P0 ;  /* 0x00000001ff007807 */ /* 0x004fc80000000000 */
[----:B------:R-:W-:Y:S01]  /*3880*/  LOP3.LUT R9, R9, R0, RZ, 0x3c, !PT ;  /* 0x0000000009097212 */ /* 0x000fe200078e3cff */
[----:B------:R-:W-:Y:S06]  /*3890*/  @P3 BRA `(.L_x_68) ;  /* 0xfffffffc002c3947 */ /* 0x000fec000383ffff */
[----:B------:R-:W-:Y:S01]  /*38a0*/  ULEA UR5, UR6, UR37, 0x3 ;  /* 0x0000002506057291 */ /* 0x000fe2000f8e18ff */
[----:B------:R-:W-:-:S08]  /*38b0*/  SHF.L.U32 R3, R12, 0x1f, RZ ;  /* 0x0000001f0c037819 */ /* 0x000fd000000006ff */
[----:B------:R-:W1:Y:S02]  /*38c0*/  SYNCS.PHASECHK.TRANS64 P0, [UR5+0x1e0], R3 ;  /* 0x0001e003ff0075a7 */ /* 0x000e640008001005 */
[----:B-1----:R-:W-:Y:S05]  /*38d0*/  @P0 BRA `(.L_x_69) ;  /* 0x0000000000080947 */ /* 0x002fea0003800000 */
[----:B------:R-:W1:Y:S02]  /*38e0*/  SYNCS.PHASECHK.TRANS64.TRYWAIT P0, [UR5+0x1e0], R3 ;  /* 0x0001e003ff0075a7 */ /* 0x000e640008001105 */
[----:B-1----:R-:W-:Y:S05]  /*38f0*/  @!P0 BRA `(.L_x_70) ;  /* 0x0000006400d88947 */ /* 0x002fea0003800000 */
.L_x_69:
[----:B------:R-:W-:-:S04]  /*3900*/  UIADD3 UR4, UPT, UPT, UR6, 0x1, URZ ;  /* 0x0000000106047890 */ /* 0x000fc8000fffe0ff */
[----:B------:R-:W-:-:S04]  /*3910*/  UISETP.NE.AND UP0, UPT, UR4, 0x2, UPT ;  /* 0x000000020400788c */ /* 0x000fc8000bf05270 */
[----:B------:R-:W-:Y:S02]  /*3920*/  USEL UR7, URZ, 0x1, UP0 ;  /* 0x00000001ff077887 */ /* 0x000fe40008000000 */
[----:B------:R-:W-:-:S04]  /*3930*/  USEL UR4, UR4, URZ, UP0 ;  /* 0x000000ff04047287 */ /* 0x000fc80008000000 */
[----:B------:R-:W-:Y:S01]  /*3940*/  ULEA UR4, UR4, UR37, 0x3 ;  /* 0x0000002504047291 */ /* 0x000fe2000f8e18ff */
[----:B-1----:R-:W-:-:S04]  /*3950*/  LOP3.LUT R3, R12, UR7, RZ, 0x3c, !PT ;  /* 0x000000070c037c12 */ /* 0x002fc8000f8e3cff */
[----:B------:R-:W-:-:S04]  /*3960*/  SHF.L.U32 R0, R3, 0x1f, RZ ;  /* 0x0000001f03007819 */ /* 0x000fc800000006ff */
[----:B------:R-:W1:Y:S02]  /*3970*/  SYNCS.PHASECHK.TRANS64 P0, [UR4+0x1e0], R0 ;  /* 0x0001e000ff0075a7 */ /* 0x000e640008001004 */
[----:B-1----:R-:W-:Y:S05]  /*3980*/  @P0 EXIT ;  /* 0x000000000000094d */ /* 0x002fea0003800000 */
[----:B------:R-:W-:Y:S02]  /*3990*/  SHF.L.U32 R3, R3, 0x1f, RZ ;  /* 0x0000001f03037819 */ /* 0x000fe400000006ff */
[----:B------:R-:W-:-:S07]  /*39a0*/  MOV R0, UR4 ;  /* 0x0000000400007c02 */ /* 0x000fce0008000f00 */
.L_x_71:
[----:B-1----:R1:W2:Y:S02]  /*39b0*/  SYNCS.PHASECHK.TRANS64.TRYWAIT P0, [R0+URZ+0x1e0], R3 ;  /* 0x0001e003000075a7 */ /* 0x0022a400080011ff */
[----:B--2---:R-:W-:Y:S05]  /*39c0*/  @!P0 NANOSLEEP.SYNCS 0x989680 ;  /* 0x009896800000895d */ /* 0x004fea0003900000 */
[----:B------:R-:W2:Y:S02]  /*39d0*/  @!P0 SYNCS.PHASECHK.TRANS64 P0, [R0+URZ+0x1e0], R3 ;  /* 0x0001e003000085a7 */ /* 0x000ea400080010ff */
[----:B--2---:R-:W-:Y:S05]  /*39e0*/  @P0 EXIT ;  /* 0x000000000000094d */ /* 0x004fea0003800000 */
[----:B------:R-:W-:Y:S05]  /*39f0*/  BRA `(.L_x_71) ;  /* 0xfffffffc00ec7947 */ /* 0x000fea000383ffff */
.L_x_64:
[----:B------:R-:W-:-:S09]  /*3a00*/  UISETP.NE.AND UP1, UPT, UR8, URZ, UPT ;  /* 0x000000ff0800728c */ /* 0x000fd2000bf25270 */
[----:B------:R-:W-:Y:S05]  /*3a10*/  BRA.U UP1, `(.L_x_72) ;  /* 0x0000000d01747547 */ /* 0x000fea000b800000 */
[----:B------:R-:W-:Y:S01]  /*3a20*/  UMOV UR4, 0x40 ;  /* 0x0000004000047882 */ /* 0x000fe20000000000 */
[----:B------:R-:W-:Y:S01]  /*3a30*/  NOP ;  /* 0x0000000000007918 */ /* 0x000fe20000000000 */
[----:B------:R-:W-:Y:S01]  /*3a40*/  ULEA UR4, UR37, UR4, 0x18 ;  /* 0x0000000425047291 */ /* 0x000fe2000f8ec0ff */
[----:B------:R-:W-:Y:S02]  /*3a50*/  UMOV UR5, 0x400 ;  /* 0x0000040000057882 */ /* 0x000fe40000000000 */
[----:B------:R-:W-:-:S06]  /*3a60*/  ULEA UR37, UR37, UR5, 0x18 ;  /* 0x0000000525257291 */ /* 0x000fcc000f8ec0ff */
[----:B------:R-:W1:Y:S02]  /*3a70*/  LDS.U8 R0, [UR4+0x1c] ;  /* 0x00001c04ff007984 */ /* 0x000e640008000000 */
[----:B-1----:R-:W-:-:S13]  /*3a80*/  ISETP.NE.AND P0, PT, R0, RZ, PT ;  /* 0x000000ff0000720c */ /* 0x002fda0003f05270 */
[----:B------:R-:W-:Y:S05]  /*3a90*/  @P0 BRA `(.L_x_73) ;  /* 0x0000000000580947 */ /* 0x000fea0003800000 */
[----:B------:R-:W-:-:S13]  /*3aa0*/  ELECT P0, URZ, PT ;  /* 0x0000000000ff782f */ /* 0x000fda0003800000 */
[----:B------:R-:W-:Y:S05]  /*3ab0*/  @!P0 BRA `(.L_x_74) ;  /* 0x0000000000608947 */ /* 0x000fea0003800000 */
[----:B------:R-:W-:Y:S01]  /*3ac0*/  UMOV UR5, 0x10 ;  /* 0x0000001000057882 */ /* 0x000fe20000000000 */
[----:B------:R-:W-:Y:S01]  /*3ad0*/  HFMA2 R0, -RZ, RZ, 0, 5.9604644775390625e-08 ;  /* 0x00000001ff007431 */ /* 0x000fe200000001ff */
[----:B------:R-:W-:-:S03]  /*3ae0*/  MOV R2, 0xffff ;  /* 0x0000ffff00027802 */ /* 0x000fc60000000f00 */
[----:B------:R-:W-:Y:S04]  /*3af0*/  DEPBAR.LE SB1, 0x36 ;  /* 0x00009d800000791a */ /* 0x000fe80000000000 */
[----:B------:R-:W1:Y:S02]  /*3b00*/  UTCATOMSWS.FIND_AND_SET.ALIGN UP0, UR5, UR5 ;  /* 0x00000005000575e3 */ /* 0x000e640008000800 */
[----:B-1----:R-:W-:Y:S01]  /*3b10*/  MOV R3, UR5 ;  /* 0x0000000500037c02 */ /* 0x002fe20008000f00 */
[----:B------:R-:W-:Y:S06]  /*3b20*/  BRA.U UP0, `(.L_x_75) ;  /* 0x0000000100187547 */ /* 0x000fec000b800000 */
.L_x_76:
[----:B------:R-:W-:Y:S05]  /*3b30*/  NANOSLEEP 0x64 ;  /* 0x000000640000795d */ /* 0x000fea0003800000 */
[----:B------:R-:W-:-:S05]  /*3b40*/  UMOV UR5, 0x10 ;  /* 0x0000001000057882 */ /* 0x000fca0000000000 */
[----:B------:R-:W-:Y:S04]  /*3b50*/  DEPBAR.LE SB1, 0x36 ;  /* 0x00009d800000791a */ /* 0x000fe80000000000 */
[----:B------:R-:W1:Y:S02]  /*3b60*/  UTCATOMSWS.FIND_AND_SET.ALIGN UP0, UR5, UR5 ;  /* 0x00000005000575e3 */ /* 0x000e640008000800 */
[----:B-1----:R-:W-:Y:S01]  /*3b70*/  MOV R3, UR5 ;  /* 0x0000000500037c02 */ /* 0x002fe20008000f00 */
[----:B------:R-:W-:Y:S05]  /*3b80*/  BRA.U !UP0, `(.L_x_76) ;  /* 0xfffffffd08e87547 */ /* 0x000fea000b83ffff */
.L_x_75:
[-C--:B------:R-:W-:Y:S02]  /*3b90*/  SHF.L.U32 R2, R2, R3.reuse, RZ ;  /* 0x0000000302027219 */ /* 0x080fe400000006ff */
[----:B------:R-:W-:Y:S01]  /*3ba0*/  SHF.L.U32 R0, R0, R3, RZ ;  /* 0x0000000300007219 */ /* 0x000fe200000006ff */
[----:B------:R-:W-:Y:S02]  /*3bb0*/  IMAD.SHL.U32 R3, R3, 0x20, RZ ;  /* 0x0000002003037824 */ /* 0x000fe400078e00ff */
[----:B------:R1:W-:Y:S04]  /*3bc0*/  ATOMS.OR RZ, [UR4+0x14], R2 ;  /* 0x00001402ffff798c */ /* 0x0003e8000b000004 */
[----:B------:R1:W-:Y:S04]  /*3bd0*/  ATOMS.OR RZ, [UR4+0x18], R0 ;  /* 0x00001800ffff798c */ /* 0x0003e8000b000004 */
[----:B------:R1:W-:Y:S01]  /*3be0*/  STS [UR37+0x280], R3 ;  /* 0x00028003ff007988 */ /* 0x0003e20008000825 */
[----:B------:R-:W-:Y:S05]  /*3bf0*/  BRA `(.L_x_74) ;  /* 0x0000000000107947 */ /* 0x000fea0003800000 */
.L_x_73:
[----:B------:R-:W-:Y:S02]  /*3c00*/  MOV R0, 0xffffffff ;  /* 0xffffffff00007802 */ /* 0x000fe40000000f00 */
[----:B------:R-:W-:-:S03]  /*3c10*/  MOV R2, 0x3c40 ;  /* 0x00003c4000027802 */ /* 0x000fc60000000f00 */
[----:B------:R1:W-:Y:S04]  /*3c20*/  STS [UR37+0x280], R0 ;  /* 0x00028000ff007988 */ /* 0x0003e80008000825 */
[----:B-1-3-5:R-:W-:Y:S05]  /*3c30*/  CALL.REL.NOINC `($__internal_1_$__cuda_sm10x_tcgen05_guardrail_trap_phase_invalid_during_alloc) ;  /* 0x0000006800587944 */ /* 0x02afea0003c00000 */
.L_x_74:
[----:B------:R-:W-:Y:S05]  /*3c40*/  WARPSYNC.ALL ;  /* 0x0000000000007948 */ /* 0x000fea0003800000 */
[----:B------:R-:W2:Y:S01]  /*3c50*/  S2UR UR9, SR_CgaCtaId ;  /* 0x00000000000979c3 */ /* 0x000ea20000008800 */
[----:B------:R-:W-:Y:S01]  /*3c60*/  UMOV UR4, 0x400 ;  /* 0x0000040000047882 */ /* 0x000fe20000000000 */
[----:B------:R-:W-:-:S06]  /*3c70*/  NOP ;  /* 0x0000000000007918 */ /* 0x000fcc0000000000 */
[----:B------:R-:W-:Y:S06]  /*3c80*/  BAR.ARV 0x6, 0xa0 ;  /* 0x0182800000007b1d */ /* 0x000fec0000002000 */
[----:B------:R-:W4:Y:S01]  /*3c90*/  LDCU UR5, c[0x0][0x38c] ;  /* 0x00007180ff0577ac */ /* 0x000f220008000800 */
[----:B------:R-:W-:Y:S01]  /*3ca0*/  IMAD.MOV.U32 R11, RZ, RZ, 0x1 ;  /* 0x00000001ff0b7424 */ /* 0x000fe200078e00ff */
[----:B------:R-:W-:Y:S01]  /*3cb0*/  CS2R R8, SRZ ;  /* 0x0000000000087805 */ /* 0x000fe2000001ff00 */
[----:B------:R-:W-:Y:S01]  /*3cc0*/  IMAD.MOV.U32 R10, RZ, RZ, RZ ;  /* 0x000000ffff0a7224 */ /* 0x000fe200078e00ff */
[----:B------:R-:W-:Y:S01]  /*3cd0*/  UMOV UR11, URZ ;  /* 0x000000ff000b7c82 */ /* 0x000fe20008000000 */
[----:B------:R-:W-:Y:S01]  /*3ce0*/  UMOV UR18, URZ ;  /* 0x000000ff00127c82 */ /* 0x000fe20008000000 */
[----:B------:R-:W-:Y:S01]  /*3cf0*/  UMOV UR20, 0x0 ;  /* 0x0000000000147882 */ /* 0x000fe20000000000 */
[----:B------:R-:W-:Y:S01]  /*3d00*/  UMOV UR21, 0x42c04a0 ;  /* 0x042c04a000157882 */ /* 0x000fe20000000000 */
[----:B--2---:R-:W-:Y:S01]  /*3d10*/  ULEA UR9, UR9, UR4, 0x18 ;  /* 0x0000000409097291 */ /* 0x004fe2000f8ec0ff */
[----:B------:R-:W2:Y:S03]  /*3d20*/  LDCU UR4, c[0x0][0x38c] ;  /* 0x00007180ff0477ac */ /* 0x000ea60008000800 */
[----:B------:R-:W-:-:S02]  /*3d30*/  UIADD3 UR10, UPT, UPT, UR9, 0x5b80, URZ ;  /* 0x00005b80090a7890 */ /* 0x000fc4000fffe0ff */
[----:B----4-:R-:W-:-:S03]  /*3d40*/  UISETP.GE.AND UP3, UPT, UR5, 0x1, UPT ;  /* 0x000000010500788c */ /* 0x010fc6000bf66270 */
[----:B-1----:R-:W1:Y:S01]  /*3d50*/  LDS R0, [UR9+0x280] ;  /* 0x00028009ff007984 */ /* 0x002e620008000800 */
[----:B------:R-:W-:-:S04]  /*3d60*/  USHF.R.U32.HI UR10, URZ, 0x4, UR10 ;  /* 0x00000004ff0a7899 */ /* 0x000fc8000801160a */
[----:B------:R-:W-:-:S04]  /*3d70*/  ULOP3.LUT UR10, UR10, 0x3fff, URZ, 0xc0, !UPT ;  /* 0x00003fff0a0a7892 */ /* 0x000fc8000f8ec0ff */
[----:B------:R-:W-:Y:S02]  /*3d80*/  ULOP3.LUT UR10, UR10, 0x10000, URZ, 0xfc, !UPT ;  /* 0x000100000a0a7892 */ /* 0x000fe4000f8efcff */
[----:B--2---:R-:W-:-:S04]  /*3d90*/  UIADD3 UR4, UPT, UPT, UR4, 0x1f, URZ ;  /* 0x0000001f04047890 */ /* 0x004fc8000fffe0ff */
[----:B------:R-:W-:-:S04]  /*3da0*/  USHF.R.S32.HI UR8, URZ, 0x1f, UR4 ;  /* 0x0000001fff087899 */ /* 0x000fc80008011404 */
[----:B------:R-:W-:Y:S02]  /*3db0*/  ULEA.HI UR8, UR8, UR4, URZ, 0x5 ;  /* 0x0000000408087291 */ /* 0x000fe4000f8f28ff */
[----:B------:R-:W-:Y:S02]  /*3dc0*/  UIADD3 UR4, UPT, UPT, UR9, 0x13380, URZ ;  /* 0x0001338009047890 */ /* 0x000fe4000fffe0ff */
[----:B------:R-:W-:Y:S02]  /*3dd0*/  USHF.R.S32.HI UR8, URZ, 0x5, UR8 ;  /* 0x00000005ff087899 */ /* 0x000fe40008011408 */
[----:B------:R-:W-:Y:S02]  /*3de0*/  USHF.R.U32.HI UR4, URZ, 0x4, UR4 ;  /* 0x00000004ff047899 */ /* 0x000fe40008011604 */
[----:B------:R-:W-:Y:S02]  /*3df0*/  UISETP.LT.AND UP0, UPT, UR8, 0x1, UPT ;  /* 0x000000010800788c */ /* 0x000fe4000bf01270 */
[----:B------:R-:W-:-:S02]  /*3e00*/  ULOP3.LUT UR4, UR4, 0x3fff, URZ, 0xc0, !UPT ;  /* 0x00003fff04047892 */ /* 0x000fc4000f8ec0ff */
[----:B------:R-:W-:Y:S02]  /*3e10*/  USEL UR15, UR8, 0x1, !UP0 ;  /* 0x00000001080f7887 */ /* 0x000fe4000c000000 */
[----:B------:R-:W-:Y:S02]  /*3e20*/  ULOP3.LUT UR4, UR4, 0x10000, URZ, 0xfc, !UPT ;  /* 0x0001000004047892 */ /* 0x000fe4000f8efcff */
[----:B------:R-:W-:Y:S01]  /*3e30*/  UIADD3 UR15, UPT, UPT, -UR15, URZ, URZ ;  /* 0x000000ff0f0f7290 */ /* 0x000fe2000fffe1ff */
[----:B-1----:R-:W-:-:S15]  /*3e40*/  R2UR UR12, R0 ;  /* 0x00000000000c72ca */ /* 0x002fde00000e0000 */
.L_x_83:
[----:B------:R-:W-:Y:S02]  /*3e50*/  LEA R0, R10, UR9, 0x3 ;  /* 0x000000090a007c11 */ /* 0x000fe4000f8e18ff */
[----:B------:R-:W-:Y:S02]  /*3e60*/  SHF.L.U32 R5, R9, 0x1f, RZ ;  /* 0x0000001f09057819 */ /* 0x000fe400000006ff */
[----:B------:R-:W-:Y:S01]  /*3e70*/  PLOP3.LUT P0, PT, PT, PT, UP3, 0x80, 0x8 ;  /* 0x000000000008781c */ /* 0x000fe20003f0f038 */
[----:B------:R-:W-:Y:S01]  /*3e80*/  VIADD R3, R0, 0x1e0 ;  /* 0x000001e000037836 */ /* 0x000fe20000000000 */
[----:B-1----:R-:W1:Y:S02]  /*3e90*/  SYNCS.PHASECHK.TRANS64.TRYWAIT P1, [R0+URZ+0x1d0], R5 ;  /* 0x0001d005000075a7 */ /* 0x002e6400080211ff */
[----:B-1--4-:R-:W-:Y:S09]  /*3ea0*/  @!P1 BRA `(.L_x_77) ;  /* 0x0000006000849947 */ /* 0x012ff20003800000 */
.L_x_185:
[----:B------:R-:W-:Y:S01]  /*3eb0*/  LEA R4, R10, UR9, 0x4 ;  /* 0x000000090a047c11 */ /* 0x000fe2000f8e20ff */
[----:B------:R-:W-:Y:S01]  /*3ec0*/  @UP3 ULEA UR5, UR18, UR9, 0x3 ;  /* 0x0000000912053291 */ /* 0x000fe2000f8e18ff */
[----:B------:R-:W-:Y:S01]  /*3ed0*/  PLOP3.LUT P2, PT, PT, PT, PT, 0x80, 0x8 ;  /* 0x000000000008781c */ /* 0x000fe20003f4f070 */
[----:B------:R-:W-:Y:S01]  /*3ee0*/  ULEA UR14, UR11, UR9, 0x3 ;  /* 0x000000090b0e7291 */ /* 0x000fe2000f8e18ff */
[----:B------:R-:W-:Y:S02]  /*3ef0*/  PRMT R3, RZ, 0x654, R3 ;  /* 0x00000654ff037816 */ /* 0x000fe40000000003 */
[----:B-1----:R-:W1:Y:S01]  /*3f00*/  LDS.128 R4, [R4+0x260] ;  /* 0x0002600004047984 */ /* 0x002e620000000c00 */
[----:B------:R-:W-:Y:S02]  /*3f10*/  @P0 SHF.L.U32 R2, R8, 0x1f, RZ ;  /* 0x0000001f08020819 */ /* 0x000fe400000006ff */
[----:B------:R-:W-:Y:S01]  /*3f20*/  SHF.L.U32 R0, R11, 0x1f, RZ ;  /* 0x0000001f0b007819 */ /* 0x000fe200000006ff */
[----:B------:R-:W-:Y:S01]  /*3f30*/  @!PT LDS RZ, [RZ] ;  /* 0x00000000fffff984 */ /* 0x000fe20000000800 */
[----:B------:R-:W-:Y:S01]  /*3f40*/  @!PT LDS RZ, [RZ] ;  /* 0x00000000fffff984 */ /* 0x000fe20000000800 */
[----:B------:R-:W-:Y:S01]  /*3f50*/  @!PT LDS RZ, [RZ] ;  /* 0x00000000fffff984 */ /* 0x000fe20000000800 */
[----:B------:R-:W-:Y:S01]  /*3f60*/  @!PT LDS RZ, [RZ] ;  /* 0x00000000fffff984 */ /* 0x000fe20000000800 */
[----:B------:R2:W-:Y:S06]  /*3f70*/  MEMBAR.ALL.CTA ;  /* 0x0000000000007992 */ /* 0x0005ec0000008000 */
[----:B--2---:R-:W2:Y:S02]  /*3f80*/  FENCE.VIEW.ASYNC.S ;  /* 0x00000000000073c6 */ /* 0x004ea40000000000 */
[----:B--2---:R2:W-:Y:S01]  /*3f90*/  SYNCS.ARRIVE.TRANS64.RED.A1T0 RZ, [R3+URZ], RZ ;  /* 0x000000ff03ff79a7 */ /* 0x0045e200081004ff */
[----:B------:R2:W4:Y:S01]  /*3fa0*/  @P0 SYNCS.PHASECHK.TRANS64.TRYWAIT P2, [UR5], R2 ;  /* 0x00000002ff0005a7 */ /* 0x0005220008041105 */
[----:B-1----:R-:W-:Y:S01]  /*3fb0*/  LOP3.LUT P1, RZ, R6, 0x1, RZ, 0xc0, !PT ;  /* 0x0000000106ff7812 */ /* 0x002fe2000782c0ff */
[----:B------:R-:W1:Y:S02]  /*3fc0*/  SYNCS.PHASECHK.TRANS64.TRYWAIT P0, [UR14+0x210], R0 ;  /* 0x00021000ff0075a7 */ /* 0x000e64000800110e */
[----:B-12-4-:R-:W-:Y:S10]  /*3fd0*/  @!P0 BRA `(.L_x_78) ;  /* 0x00000060004c8947 */ /* 0x016ff40003800000 */
.L_x_187:
[----:B------:R-:W-:Y:S01]  /*3fe0*/  IADD3 R10, PT, PT, R10, 0x1, RZ ;  /* 0x000000010a0a7810 */ /* 0x000fe20007ffe0ff */
[----:B------:R-:W-:Y:S06]  /*3ff0*/  BRA.U !UP3, `(.L_x_79) ;  /* 0x000000010b9c7547 */ /* 0x000fec000b800000 */
[----:B------:R-:W-:Y:S02]  /*4000*/  ULEA.HI UR13, UR11, UR11, URZ, 0x1 ;  /* 0x0000000b0b0d7291 */ /* 0x000fe4000f8f08ff */
[----:B------:R-:W-:Y:S02]  /*4010*/  UPLOP3.LUT UP4, UPT, UPT, UPT, UPT, 0x40, 0x4 ;  /* 0x000000000004789c */ /* 0x000fe40003f8e870 */
[----:B------:R-:W-:Y:S02]  /*4020*/  USHF.R.U32.HI UR5, URZ, 0x1, UR13 ;  /* 0x00000001ff057899 */ /* 0x000fe4000801160d */
[----:B------:R-:W-:Y:S02]  /*4030*/  ULOP3.LUT UR13, UR13, 0xffe, URZ, 0xc0, !UPT ;  /* 0x00000ffe0d0d7892 */ /* 0x000fe4000f8ec0ff */
[----:B------:R-:W-:Y:S02]  /*4040*/  UIMAD UR5, UR5, 0xb0, UR12 ;  /* 0x000000b0050578a4 */ /* 0x000fe4000f8e020c */
[----:B------:R-:W-:Y:S01]  /*4050*/  UIADD3 UR13, UPT, UPT, -UR13, UR11, URZ ;  /* 0x0000000b0d0d7290 */ /* 0x000fe2000fffe1ff */
[----:B------:R-:W-:Y:S01]  /*4060*/  UMOV UR17, UR15 ;  /* 0x0000000f00117c82 */ /* 0x000fe20008000000 */
[----:B------:R-:W-:-:S02]  /*4070*/  UMOV UR16, UR8 ;  /* 0x0000000800107c82 */ /* 0x000fc40008000000 */
[----:B------:R-:W-:-:S03]  /*4080*/  ULEA UR13, UR13, UR5, 0x14 ;  /* 0x000000050d0d7291 */ /* 0x000fc6000f8ea0ff */
[----:B------:R-:W-:-:S09]  /*4090*/  UMOV UR5, UR18 ;  /* 0x0000001200057c82 */ /* 0x000fd20008000000 */
.L_x_82:
[----:B------:R-:W-:Y:S02]  /*40a0*/  UIADD3 UR17, UPT, UPT, UR17, 0x1, URZ ;  /* 0x0000000111117890 */ /* 0x000fe4000fffe0ff */
[----:B--2---:R-:W-:Y:S02]  /*40b0*/  ULEA UR7, UR5, UR9, 0x3 ;  /* 0x0000000905077291 */ /* 0x004fe4000f8e18ff */
[----:B------:R-:W-:Y:S01]  /*40c0*/  UISETP.NE.AND UP0, UPT, UR17, URZ, UPT ;  /* 0x000000ff1100728c */ /* 0x000fe2000bf05270 */
[----:B----4-:R-:W-:Y:S10]  /*40d0*/  @P2 BRA `(.L_x_80) ;  /* 0x00000000000c2947 */ /* 0x010ff40003800000 */
[----:B-1----:R-:W-:Y:S04]  /*40e0*/  SHF.L.U32 R3, R8, 0x1f, RZ ;  /* 0x0000001f08037819 */ /* 0x002fe800000006ff */
[----:B------:R-:W1:Y:S02]  /*40f0*/  SYNCS.PHASECHK.TRANS64.TRYWAIT P0, [UR7], R3 ;  /* 0x00000003ff0075a7 */ /* 0x000e640008001107 */
[----:B-1----:R-:W-:Y:S05]  /*4100*/  @!P0 BRA `(.L_x_81) ;  /* 0x0000006000188947 */ /* 0x002fea0003800000 */
.L_x_80:
[----:B------:R-:W-:Y:S01]  /*4110*/  UISETP.NE.AND UP1, UPT, UR16, 0x1, UPT ;  /* 0x000000011000788c */ /* 0x000fe2000bf25270 */
[----:B------:R-:W-:Y:S01]  /*4120*/  PLOP3.LUT P2, PT, PT, PT, PT, 0x80, 0x8 ;  /* 0x000000000008781c */ /* 0x000fe20003f4f070 */
[----:B------:R-:W-:Y:S02]  /*4130*/  UIADD3 UR18, UPT, UPT, UR5, 0x1, URZ ;  /* 0x0000000105127890 */ /* 0x000fe4000fffe0ff */
[----:B------:R-:W-:Y:S02]  /*4140*/  UIMAD UR6, UR5, 0x160, UR4 ;  /* 0x00000160050678a4 */ /* 0x000fe4000f8e0204 */
[----:B------:R-:W-:Y:S01]  /*4150*/  UISETP.NE.AND UP2, UPT, UR18, 0x1b, UPT ;  /* 0x0000001b1200788c */ /* 0x000fe2000bf45270 */
[----:B------:R-:W-:Y:S01]  /*4160*/  PLOP3.LUT P0, PT, PT, PT, UP1, 0x80, 0x8 ;  /* 0x000000000008781c */ /* 0x000fe20003f0f018 */
[----:B------:R-:W-:Y:S02]  /*4170*/  UIADD3 UR16, UPT, UPT, UR16, -0x1, URZ ;  /* 0xffffffff10107890 */ /* 0x000fe4000fffe0ff */
[----:B------:R-:W-:Y:S02]  /*4180*/  USEL UR22, URZ, 0x1, UP2 ;  /* 0x00000001ff167887 */ /* 0x000fe40009000000 */
[----:B------:R-:W-:Y:S01]  /*4190*/  USEL UR18, UR18, URZ, UP2 ;  /* 0x000000ff12127287 */ /* 0x000fe20009000000 */
[----:B------:R-:W-:Y:S03]  /*41a0*/  UMOV UR23, 0xc0004010 ;  /* 0xc000401000177882 */ /* 0x000fe60000000000 */
[----:B------:R-:W-:Y:S01]  /*41b0*/  @UP1 ULEA UR19, UR18, UR9, 0x3 ;  /* 0x0000000912131291 */ /* 0x000fe2000f8e18ff */
[----:B------:R-:W-:Y:S01]  /*41c0*/  LOP3.LUT R8, R8, UR22, RZ, 0x3c, !PT ;  /* 0x0000001608087c12 */ /* 0x000fe2000f8e3cff */
[----:B------:R-:W-:Y:S03]  /*41d0*/  ULEA UR22, UR5, UR10, 0x7 ;  /* 0x0000000a05167291 */ /* 0x000fe6000f8e38ff */
[----:B-1----:R-:W-:Y:S01]  /*41e0*/  @P0 SHF.L.U32 R0, R8, 0x1f, RZ ;  /* 0x0000001f08000819 */ /* 0x002fe200000006ff */
[----:B------:R-:W-:Y:S03]  /*41f0*/  UMOV UR5, UR18 ;  /* 0x0000001200057c82 */ /* 0x000fe60008000000 */
[----:B------:R2:W4:Y:S01]  /*4200*/  @P0 SYNCS.PHASECHK.TRANS64.TRYWAIT P2, [UR19], R0 ;  /* 0x00000000ff0005a7 */ /* 0x0005220008041113 */
[----:B------:R-:W-:Y:S03]  /*4210*/  UIADD3 UR19, UPT, UPT, UR7, 0xd8, URZ ;  /* 0x000000d807137890 */ /* 0x000fe6000fffe0ff */
[----:B------:R-:W-:Y:S02]  /*4220*/  UMOV UR7, 0xc0004010 ;  /* 0xc000401000077882 */ /* 0x000fe40000000000 */
[----:B------:R2:W-:Y:S01]  /*4230*/  UTCIMMA gdesc[UR22], gdesc[UR6], tmem[UR13], tmem[UR20], idesc[UR21], UP4 ;  /* 0x00ff1406160075ea */ /* 0x0005e2000a00010d */
[----:B------:R-:W-:Y:S03]  /*4240*/  UPLOP3.LUT UP4, UPT, UPT, UPT, UPT, 0x80, 0x8 ;  /* 0x000000000008789c */ /* 0x000fe60003f8f070 */
[----:B------:R2:W-:Y:S01]  /*4250*/  UTCBAR [UR19], URZ ;  /* 0x000000ff130073e9 */ /* 0x0005e200080000ff */
[----:B------:R-:W-:Y:S07]  /*4260*/  BRA.U UP0, `(.L_x_82) ;  /* 0xfffffffd008c7547 */ /* 0x000fee000b83ffff */
.L_x_79:
[----:B------:R-:W-:Y:S01]  /*4270*/  UIADD3 UR11, UPT, UPT, UR11, 0x1, URZ ;  /* 0x000000010b0b7890 */ /* 0x000fe2000fffe0ff */
[C---:B------:R-:W-:Y:S01]  /*4280*/  ISETP.NE.AND P0, PT, R10.reuse, 0x2, PT ;  /* 0x000000020a00780c */ /* 0x040fe20003f05270 */
[----:B------:R-:W-:Y:S02]  /*4290*/  UIADD3 UR14, UPT, UPT, UR14, 0x1f0, URZ ;  /* 0x000001f00e0e7890 */ /* 0x000fe4000fffe0ff */
[----:B------:R-:W-:Y:S01]  /*42a0*/  UISETP.NE.AND UP0, UPT, UR11, 0x4, UPT ;  /* 0x000000040b00788c */ /* 0x000fe2000bf05270 */
[----:B-12---:R-:W-:Y:S02]  /*42b0*/  SEL R0, RZ, 0x1, P0 ;  /* 0x00000001ff007807 */ /* 0x006fe40000000000 */
[----:B------:R-:W-:Y:S01]  /*42c0*/  SEL R10, R10, RZ, P0 ;  /* 0x000000ff0a0a7207 */ /* 0x000fe20000000000 */
[----:B------:R-:W-:Y:S01]  /*42d0*/  USEL UR5, URZ, 0x1, UP0 ;  /* 0x00000001ff057887 */ /* 0x000fe20008000000 */
[----:B------:R-:W-:Y:S01]  /*42e0*/  LOP3.LUT R9, R9, R0, RZ, 0x3c, !PT ;  /* 0x0000000009097212 */ /* 0x000fe200078e3cff */
[----:B------:R-:W-:Y:S01]  /*42f0*/  USEL UR11, UR11, URZ, UP0 ;  /* 0x000000ff0b0b7287 */ /* 0x000fe20008000000 */
[----:B------:R1:W-:Y:S03]  /*4300*/  UTCBAR [UR14], URZ ;  /* 0x000000ff0e0073e9 */ /* 0x0003e600080000ff */
[----:B------:R-:W-:Y:S01]  /*4310*/  LOP3.LUT R11, R11, UR5, RZ, 0x3c, !PT ;  /* 0x000000050b0b7c12 */ /* 0x000fe2000f8e3cff */
[----:B------:R-:W-:Y:S07]  /*4320*/  @P1 BRA `(.L_x_83) ;  /* 0xfffffff800c81947 */ /* 0x000fee000383ffff */
[----:B------:R-:W2:Y:S01]  /*4330*/  S2UR UR4, SR_CgaCtaId ;  /* 0x00000000000479c3 */ /* 0x000ea20000008800 */
[----:B------:R-:W-:Y:S01]  /*4340*/  ELECT P0, URZ, PT ;  /* 0x0000000000ff782f */ /* 0x000fe20003800000 */
[----:B------:R-:W-:Y:S01]  /*4350*/  IMAD.MOV.U32 R0, RZ, RZ, 0x1 ;  /* 0x00000001ff007424 */ /* 0x000fe200078e00ff */
[----:B------:R-:W-:Y:S01]  /*4360*/  UIADD3 UR9, UPT, UPT, UR9, 0x210, URZ ;  /* 0x0000021009097890 */ /* 0x000fe2000fffe0ff */
[----:B------:R-:W-:Y:S01]  /*4370*/  SHF.L.U32 R3, R11, 0x1f, RZ ;  /* 0x0000001f0b037819 */ /* 0x000fe200000006ff */
[----:B------:R-:W-:-:S03]  /*4380*/  UMOV UR5, 0x40 ;  /* 0x0000004000057882 */ /* 0x000fc60000000000 */
[----:B------:R-:W-:Y:S01]  /*4390*/  UVIRTCOUNT.DEALLOC.SMPOOL 0x80 ;  /* 0x000000800000784c */ /* 0x000fe20000000000 */
[----:B--2---:R-:W-:Y:S02]  /*43a0*/  ULEA UR4, UR4, UR5, 0x18 ;  /* 0x0000000504047291 */ /* 0x004fe4000f8ec0ff */
[----:B------:R-:W-:-:S07]  /*43b0*/  ULEA UR5, UR11, UR9, 0x3 ;  /* 0x000000090b057291 */ /* 0x000fce000f8e18ff */
[----:B------:R2:W-:Y:S02]  /*43c0*/  @P0 STS.U8 [UR4+0x1c], R0 ;  /* 0x00001c00ff000988 */ /* 0x0005e40008000004 */
[----:B------:R-:W3:Y:S02]  /*43d0*/  SYNCS.PHASECHK.TRANS64.TRYWAIT P0, [UR5], R3 ;  /* 0x00000003ff0075a7 */ /* 0x000ee40008001105 */
[----:B--23--:R-:W-:Y:S05]  /*43e0*/  @!P0 BRA `(.L_x_84) ;  /* 0x0000005c00788947 */ /* 0x00cfea0003800000 */
.L_x_190:
[----:B------:R-:W-:-:S04]  /*43f0*/  UIADD3 UR6, UPT, UPT, UR11, 0x1, URZ ;  /* 0x000000010b067890 */ /* 0x000fc8000fffe0ff */
[----:B------:R-:W-:-:S04]  /*4400*/  UISETP.NE.AND UP0, UPT, UR6, 0x4, UPT ;  /* 0x000000040600788c */ /* 0x000fc8000bf05270 */
[----:B------:R-:W-:Y:S02]  /*4410*/  USEL UR7, URZ, 0x1, UP0 ;  /* 0x00000001ff077887 */ /* 0x000fe40008000000 */
[----:B------:R-:W-:-:S04]  /*4420*/  USEL UR6, UR6, URZ, UP0 ;  /* 0x000000ff06067287 */ /* 0x000fc80008000000 */
[----:B------:R-:W-:Y:S01]  /*4430*/  ULEA UR5, UR6, UR9, 0x3 ;  /* 0x0000000906057291 */ /* 0x000fe2000f8e18ff */
[----:B------:R-:W-:-:S04]  /*4440*/  LOP3.LUT R2, R11, UR7, RZ, 0x3c, !PT ;  /* 0x000000070b027c12 */ /* 0x000fc8000f8e3cff */
[----:B--2---:R-:W-:-:S04]  /*4450*/  SHF.L.U32 R3, R2, 0x1f, RZ ;  /* 0x0000001f02037819 */ /* 0x004fc800000006ff */
[----:B------:R-:W2:Y:S02]  /*4460*/  SYNCS.PHASECHK.TRANS64.TRYWAIT P0, [UR5], R3 ;  /* 0x00000003ff0075a7 */ /* 0x000ea40008001105 */
[----:B--2---:R-:W-:Y:S05]  /*4470*/  @!P0 BRA `(.L_x_85) ;  /* 0x0000005c006c8947 */ /* 0x004fea0003800000 */
.L_x_192:
        /* <DEDUP_REMOVED lines=9> */
.L_x_194:
[----:B------:R-:W-:-:S04]  /*4510*/  UIADD3 UR6, UPT, UPT, UR6, 0x1, URZ ;  /* 0x0000000106067890 */ /* 0x000fc8000fffe0ff */
[----:B------:R-:W-:-:S04]  /*4520*/  UISETP.NE.AND UP0, UPT, UR6, 0x4, UPT ;  /* 0x000000040600788c */ /* 0x000fc8000bf05270 */
[----:B------:R-:W-:Y:S02]  /*4530*/  USEL UR5, URZ, 0x1, UP0 ;  /* 0x00000001ff057887 */ /* 0x000fe40008000000 */
[----:B------:R-:W-:-:S04]  /*4540*/  USEL UR6, UR6, URZ, UP0 ;  /* 0x000000ff06067287 */ /* 0x000fc80008000000 */
[----:B------:R-:W-:Y:S01]  /*4550*/  ULEA UR6, UR6, UR9, 0x3 ;  /* 0x0000000906067291 */ /* 0x000fe2000f8e18ff */
[----:B--2---:R-:W-:-:S04]  /*4560*/  LOP3.LUT R3, R2, UR5, RZ, 0x3c, !PT ;  /* 0x0000000502037c12 */ /* 0x004fc8000f8e3cff */
[----:B------:R-:W-:-:S04]  /*4570*/  SHF.L.U32 R3, R3, 0x1f, RZ ;  /* 0x0000001f03037819 */ /* 0x000fc800000006ff */
[----:B------:R-:W2:Y:S02]  /*4580*/  SYNCS.PHASECHK.TRANS64.TRYWAIT P0, [UR6], R3 ;  /* 0x00000003ff0075a7 */ /* 0x000ea40008001106 */
[----:B--2---:R-:W-:Y:S05]  /*4590*/  @!P0 BRA `(.L_x_87) ;  /* 0x0000005c00548947 */ /* 0x004fea0003800000 */
.L_x_196:
[----:B------:R-:W-:Y:S01]  /*45a0*/  NOP ;  /* 0x0000000000007918 */ /* 0x000fe20000000000 */
[----:B--2---:R-:W2:Y:S01]  /*45b0*/  LDS R0, [UR4+0x14] ;  /* 0x00001404ff007984 */ /* 0x004ea20008000800 */
[----:B------:R-:W-:Y:S01]  /*45c0*/  ULOP3.LUT UR6, UR12, 0xffff, URZ, 0xc0, !UPT ;  /* 0x0000ffff0c067892 */ /* 0x000fe2000f8ec0ff */
[----:B------:R-:W-:Y:S01]  /*45d0*/  UMOV UR8, 0xffff ;  /* 0x0000ffff00087882 */ /* 0x000fe20000000000 */
[----:B------:R-:W-:Y:S02]  /*45e0*/  UMOV UR5, 0x1 ;  /* 0x0000000100057882 */ /* 0x000fe40000000000 */
[----:B------:R-:W-:-:S04]  /*45f0*/  USHF.R.U32.HI UR6, URZ, 0x5, UR6 ;  /* 0x00000005ff067899 */ /* 0x000fc80008011606 */
[----:B------:R-:W-:Y:S02]  /*4600*/  USHF.L.U32 UR8, UR8, UR6, URZ ;  /* 0x0000000608087299 */ /* 0x000fe400080006ff */
[----:B------:R-:W-:-:S04]  /*4610*/  USHF.L.U32 UR5, UR5, UR6, URZ ;  /* 0x0000000605057299 */ /* 0x000fc800080006ff */
[----:B--2---:R-:W-:-:S04]  /*4620*/  LOP3.LUT R0, R0, UR8, RZ, 0xc0, !PT ;  /* 0x0000000800007c12 */ /* 0x004fc8000f8ec0ff */
[----:B------:R-:W-:-:S13]  /*4630*/  ISETP.NE.AND P0, PT, R0, UR8, PT ;  /* 0x0000000800007c0c */ /* 0x000fda000bf05270 */
[----:B------:R-:W-:Y:S05]  /*4640*/  @P0 BRA `(.L_x_88) ;  /* 0x0000000000580947 */ /* 0x000fea0003800000 */
[----:B------:R-:W2:Y:S02]  /*4650*/  LDS R0, [UR4+0x18] ;  /* 0x00001804ff007984 */ /* 0x000ea40008000800 */
[----:B--2---:R-:W-:-:S04]  /*4660*/  LOP3.LUT R0, R0, UR5, RZ, 0xc0, !PT ;  /* 0x0000000500007c12 */ /* 0x004fc8000f8ec0ff */
[----:B------:R-:W-:-:S13]  /*4670*/  ISETP.NE.AND P0, PT, R0, UR5, PT ;  /* 0x0000000500007c0c */ /* 0x000fda000bf05270 */
[----:B------:R-:W-:Y:S05]  /*4680*/  @P0 BRA `(.L_x_89) ;  /* 0x00000000003c0947 */ /* 0x000fea0003800000 */
[----:B------:R-:W2:Y:S01]  /*4690*/  S2R R2, SR_LANEID ;  /* 0x0000000000027919 */ /* 0x000ea20000000000 */
[----:B------:R-:W-:Y:S01]  /*46a0*/  ULOP3.LUT UR8, URZ, UR8, URZ, 0x33, !UPT ;  /* 0x00000008ff087292 */ /* 0x000fe2000f8e33ff */
[----:B------:R-:W-:Y:S01]  /*46b0*/  LOP3.LUT R4, RZ, UR5, RZ, 0x33, !PT ;  /* 0x00000005ff047c12 */ /* 0x000fe2000f8e33ff */
[----:B------:R-:W-:Y:S02]  /*46c0*/  VOTEU.ANY UR7, UPT, PT ;  /* 0x0000000000077886 */ /* 0x000fe400038e0100 */
[----:B------:R-:W-:Y:S01]  /*46d0*/  UFLO.U32 UR7, UR7 ;  /* 0x00000007000772bd */ /* 0x000fe200080e0000 */
[----:B------:R-:W3:Y:S01]  /*46e0*/  REDUX UR5, R4 ;  /* 0x00000000040573c4 */ /* 0x000ee20000000000 */
[----:B------:R-:W-:-:S06]  /*46f0*/  IMAD.U32 R0, RZ, RZ, UR8 ;  /* 0x00000008ff007e24 */ /* 0x000fcc000f8e00ff */
[----:B------:R1:W-:Y:S01]  /*4700*/  UTCATOMSWS.AND URZ, UR8 ;  /* 0x0000000800ff79e3 */ /* 0x0003e20008000000 */
[----:B------:R-:W4:Y:S01]  /*4710*/  REDUX UR6, R0 ;  /* 0x00000000000673c4 */ /* 0x000f220000000000 */
[----:B--2---:R-:W-:Y:S01]  /*4720*/  ISETP.EQ.U32.AND P0, PT, R2, UR7, PT ;  /* 0x0000000702007c0c */ /* 0x004fe2000bf02070 */
[----:B---3--:R-:W-:Y:S01]  /*4730*/  IMAD.U32 R2, RZ, RZ, UR5 ;  /* 0x00000005ff027e24 */ /* 0x008fe2000f8e00ff */
[----:B----4-:R-:W-:-:S11]  /*4740*/  MOV R3, UR6 ;  /* 0x0000000600037c02 */ /* 0x010fd60008000f00 */
[----:B------:R1:W-:Y:S04]  /*4750*/  @P0 ATOMS.AND RZ, [UR4+0x14], R3 ;  /* 0x00001403ffff098c */ /* 0x0003e8000a800004 */
[----:B------:R1:W-:Y:S01]  /*4760*/  @P0 ATOMS.AND RZ, [UR4+0x18], R2 ;  /* 0x00001802ffff098c */ /* 0x0003e2000a800004 */
[----:B------:R-:W-:Y:S05]  /*4770*/  BRA `(.L_x_90) ;  /* 0x0000000000147947 */ /* 0x000fea0003800000 */
.L_x_89:
[----:B------:R-:W-:Y:S02]  /*4780*/  MOV R2, 0x47a0 ;  /* 0x000047a000027802 */ /* 0x000fe40000000f00 */
[----:B-1--45:R-:W-:Y:S05]  /*4790*/  CALL.REL.NOINC `($__internal_0_$__cuda_sm10x_tcgen05_guardrail_trap_col_being_dealloced_not_returned_by_alloc) ;  /* 0x0000005c00747944 */ /* 0x032fea0003c00000 */
[----:B------:R-:W-:Y:S05]  /*47a0*/  BRA `(.L_x_90) ;  /* 0x0000000000087947 */ /* 0x000fea0003800000 */
.L_x_88:
[----:B------:R-:W-:Y:S02]  /*47b0*/  MOV R2, 0x47d0 ;  /* 0x000047d000027802 */ /* 0x000fe40000000f00 */
[----:B-1--45:R-:W-:Y:S05]  /*47c0*/  CALL.REL.NOINC `($__internal_2_$__cuda_sm10x_tcgen05_guardrail_trap_unallocated_columns_being_dealloced) ;  /* 0x0000005c00807944 */ /* 0x032fea0003c00000 */
.L_x_90:
[----:B------:R-:W-:Y:S01]  /*47d0*/  NOP ;  /* 0x0000000000007918 */ /* 0x000fe20000000000 */
[----:B-1----:R-:W-:Y:S05]  /*47e0*/  EXIT ;  /* 0x000000000000794d */ /* 0x002fea0003800000 */
.L_x_72:
[----:B------:R-:W-:-:S09]  /*47f0*/  UISETP.NE.OR UP2, UPT, UR8, 0x3, !UP2 ;  /* 0x000000030800788c */ /* 0x000fd2000d745670 */
[----:B------:R-:W-:Y:S05]  /*4800*/  BRA.U UP2, `(.L_x_91) ;  /* 0x0000000d02bc7547 */ /* 0x000fea000b800000 */
[----:B------:R-:W1:Y:S01]  /*4810*/  LDC R0, c[0x0][0xb30] ;  /* 0x0002cc00ff007b82 */ /* 0x000e620000000800 */
[----:B------:R-:W2:Y:S01]  /*4820*/  LDCU.64 UR8, c[0x0][0x888] ;  /* 0x00011100ff0877ac */ /* 0x000ea20008000a00 */
[----:B------:R-:W-:Y:S02]  /*4830*/  HFMA2 R29, -RZ, RZ, 0, 0 ;  /* 0x00000000ff1d7431 */ /* 0x000fe400000001ff */
[----:B------:R-:W-:Y:S01]  /*4840*/  IMAD.MOV.U32 R31, RZ, RZ, 0x1 ;  /* 0x00000001ff1f7424 */ /* 0x000fe200078e00ff */
[----:B------:R-:W-:Y:S01]  /*4850*/  MOV R21, 0x2c00 ;  /* 0x00002c0000157802 */ /* 0x000fe20000000f00 */
[----:B------:R-:W4:Y:S01]  /*4860*/  LDCU.64 UR4, c[0x0][0x890] ;  /* 0x00011200ff0477ac */ /* 0x000f220008000a00 */
[----:B------:R-:W-:Y:S01]  /*4870*/  IMAD.MOV.U32 R30, RZ, RZ, RZ ;  /* 0x000000ffff1e7224 */ /* 0x000fe200078e00ff */
[----:B------:R-:W3:Y:S01]  /*4880*/  LDC R19, c[0x0][0x370] ;  /* 0x0000dc00ff137b82 */ /* 0x000ee20000000800 */
[----:B------:R-:W-:Y:S01]  /*4890*/  UMOV UR7, 0x400 ;  /* 0x0000040000077882 */ /* 0x000fe20000000000 */
[----:B------:R-:W-:-:S02]  /*48a0*/  UPLOP3.LUT UP1, UPT, UPT, UPT, UPT, 0x40, 0x4 ;  /* 0x000000000004789c */ /* 0x000fc40003f2e870 */
[----:B------:R-:W-:-:S04]  /*48b0*/  ULEA UR7, UR37, UR7, 0x18 ;  /* 0x0000000725077291 */ /* 0x000fc8000f8ec0ff */
[----:B------:R-:W3:Y:S01]  /*48c0*/  LDC R2, c[0x0][0xb0c] ;  /* 0x0002c300ff027b82 */ /* 0x000ee20000000800 */
[----:B--2---:R-:W-:Y:S02]  /*48d0*/  UISETP.NE.U32.AND UP5, UPT, UR8, URZ, UPT ;  /* 0x000000ff0800728c */ /* 0x004fe4000bfa5070 */
[----:B------:R-:W-:Y:S02]  /*48e0*/  UIADD3 UR8, UPT, UPT, UR7, 0x1b0, URZ ;  /* 0x000001b007087890 */ /* 0x000fe4000fffe0ff */
[----:B----4-:R-:W-:-:S03]  /*48f0*/  UISETP.NE.U32.AND UP6, UPT, UR4, URZ, UPT ;  /* 0x000000ff0400728c */ /* 0x010fc6000bfc5070 */
[----:B------:R-:W2:Y:S01]  /*4900*/  LDC R18, c[0x0][0xb20] ;  /* 0x0002c800ff127b82 */ /* 0x000ea20000000800 */
[----:B-1----:R-:W-:Y:S01]  /*4910*/  ISETP.NE.AND P1, PT, R0, 0x1, PT ;  /* 0x000000010000780c */ /* 0x002fe20003f25270 */
[----:B------:R-:W-:Y:S02]  /*4920*/  UISETP.NE.AND.EX UP5, UPT, UR9, URZ, UPT, UP5 ;  /* 0x000000ff0900728c */ /* 0x000fe4000bfa5350 */
[----:B------:R-:W-:Y:S02]  /*4930*/  UPRMT UR37, UR37, 0x654, UR8 ;  /* 0x0000065425257896 */ /* 0x000fe40008000008 */
[----:B------:R-:W-:Y:S02]  /*4940*/  UISETP.NE.AND.EX UP6, UPT, UR5, URZ, UPT, UP6 ;  /* 0x000000ff0500728c */ /* 0x000fe4000bfc5360 */
[----:B------:R-:W1:Y:S08]  /*4950*/  LDC.64 R32, c[0x0][0x348] ;  /* 0x0000d200ff207b82 */ /* 0x000e700000000a00 */
[----:B------:R-:W4:Y:S08]  /*4960*/  LDC.64 R16, c[0x0][0xb10] ;  /* 0x0002c400ff107b82 */ /* 0x000f300000000a00 */
[----:B------:R-:W1:Y:S08]  /*4970*/  LDC.64 R6, c[0x0][0xb18] ;  /* 0x0002c600ff067b82 */ /* 0x000e700000000a00 */
[----:B------:R-:W1:Y:S08]  /*4980*/  LDC.64 R4, c[0x0][0xb28] ;  /* 0x0002ca00ff047b82 */ /* 0x000e700000000a00 */
[----:B--23--:R-:W1:Y:S02]  /*4990*/  LDC R20, c[0x0][0x374] ;  /* 0x0000dd00ff147b82 */ /* 0x00ce640000000800 */
.L_x_99:
[C---:B------:R-:W-:Y:S02]  /*49a0*/  LEA R0, R30.reuse, UR7, 0x3 ;  /* 0x000000071e007c11 */ /* 0x040fe4000f8e18ff */
[----:B------:R-:W-:Y:S02]  /*49b0*/  SHF.L.U32 R3, R29, 0x1f, RZ ;  /* 0x0000001f1d037819 */ /* 0x000fe400000006ff */
[----:B------:R-:W-:Y:S02]  /*49c0*/  LEA R24, R30, UR7, 0x4 ;  /* 0x000000071e187c11 */ /* 0x000fe4000f8e20ff */
[----:B--2---:R-:W2:Y:S02]  /*49d0*/  SYNCS.PHASECHK.TRANS64.TRYWAIT P0, [R0+URZ+0x1d0], R3 ;  /* 0x0001d003000075a7 */ /* 0x004ea400080011ff */
[----:B--2---:R-:W-:Y:S05]  /*49e0*/  @!P0 BRA `(.L_x_92) ;  /* 0x0000005800588947 */ /* 0x004fea0003800000 */
.L_x_197:
[----:B------:R-:W-:Y:S01]  /*49f0*/  ISETP.GE.AND P0, PT, R22, 0x1, PT ;  /* 0x000000011600780c */ /* 0x000fe20003f06270 */
[----:B------:R-:W3:Y:S01]  /*4a00*/  LDS.128 R24, [R24+0x260] ;  /* 0x0002600018187984 */ /* 0x000ee20000000c00 */
[----:B------:R-:W-:Y:S01]  /*4a10*/  ISETP.NE.U32.AND P4, PT, RZ, UR4, PT ;  /* 0x00000004ff007c0c */ /* 0x000fe2000bf85070 */
[----:B--2---:R-:W-:Y:S01]  /*4a20*/  VIADD R0, R0, 0x1e0 ;  /* 0x000001e000007836 */ /* 0x004fe20000000000 */
[----:B------:R-:W-:Y:S02]  /*4a30*/  SHF.L.U32 R23, R31, 0x1f, RZ ;  /* 0x0000001f1f177819 */ /* 0x000fe400000006ff */
[----:B------:R-:W-:Y:S02]  /*4a40*/  ISETP.NE.AND.EX P4, PT, RZ, UR5, PT, P4 ;  /* 0x00000005ff007c0c */ /* 0x000fe4000bf85340 */
[----:B------:R-:W-:Y:S01]  /*4a50*/  PRMT R0, RZ, 0x654, R0 ;  /* 0x00000654ff007816 */ /* 0x000fe20000000000 */
[----:B------:R-:W-:Y:S01]  /*4a60*/  @!PT LDS RZ, [RZ] ;  /* 0x00000000fffff984 */ /* 0x000fe20000000800 */
[----:B------:R-:W-:Y:S01]  /*4a70*/  @!PT LDS RZ, [RZ] ;  /* 0x00000000fffff984 */ /* 0x000fe20000000800 */
[----:B------:R-:W-:Y:S01]  /*4a80*/  @!PT LDS RZ, [RZ] ;  /* 0x00000000fffff984 */ /* 0x000fe20000000800 */
[----:B------:R-:W-:Y:S01]  /*4a90*/  @!PT LDS RZ, [RZ] ;  /* 0x00000000fffff984 */ /* 0x000fe20000000800 */
[----:B------:R2:W-:Y:S06]  /*4aa0*/  MEMBAR.ALL.CTA ;  /* 0x0000000000007992 */ /* 0x0005ec0000008000 */
[----:B--2---:R-:W2:Y:S02]  /*4ab0*/  FENCE.VIEW.ASYNC.S ;  /* 0x00000000000073c6 */ /* 0x004ea40000000000 */
[----:B--2---:R2:W-:Y:S01]  /*4ac0*/  SYNCS.ARRIVE.TRANS64.RED.A1T0 RZ, [R0+URZ], RZ ;  /* 0x000000ff00ff79a7 */ /* 0x0045e200081004ff */
[----:B---3--:R-:W-:Y:S11]  /*4ad0*/  LOP3.LUT P3, RZ, R26, 0x1, RZ, 0xc0, !PT ;  /* 0x000000011aff7812 */ /* 0x008ff6000786c0ff */
[----:B------:R-:W-:Y:S02]  /*4ae0*/  @!UPT UIADD3 URZ, UPT, UPT, URZ, URZ, URZ ;  /* 0x000000fffffff290 */ /* 0x000fe4000fffe0ff */
[----:B------:R-:W-:Y:S02]  /*4af0*/  @P3 MOV R13, R24 ;  /* 0x00000018000d3202 */ /* 0x000fe40000000f00 */
[----:B------:R-:W-:Y:S01]  /*4b00*/  @P3 LOP3.LUT R8, R25, 0xffff, RZ, 0xc0, !PT ;  /* 0x0000ffff19083812 */ /* 0x000fe200078ec0ff */
[----:B--2---:R-:W-:Y:S06]  /*4b10*/  @!P0 BRA `(.L_x_93) ;  /* 0x0000000000a48947 */ /* 0x004fec0003800000 */
[----:B-1----:R-:W-:Y:S01]  /*4b20*/  IMAD.HI.U32 R35, R20, R7, RZ ;  /* 0x0000000714237227 */ /* 0x002fe200078e00ff */
[----:B------:R-:W-:Y:S02]  /*4b30*/  ISETP.NE.AND P0, PT, R6, 0x1, PT ;  /* 0x000000010600780c */ /* 0x000fe40003f05270 */
[----:B------:R-:W-:Y:S01]  /*4b40*/  ISETP.NE.AND P2, PT, R22, 0x1, PT ;  /* 0x000000011600780c */ /* 0x000fe20003f45270 */
[----:B----4-:R-:W-:Y:S01]  /*4b50*/  IMAD.HI.U32 R34, R19, R16, RZ ;  /* 0x0000001013227227 */ /* 0x010fe200078e00ff */
[----:B------:R-:W-:Y:S02]  /*4b60*/  SHF.R.U32.HI R35, RZ, R18, R35 ;  /* 0x00000012ff237219 */ /* 0x000fe40000011623 */
[----:B------:R-:W-:Y:S01]  /*4b70*/  ISETP.NE.AND P5, PT, R2, 0x1, PT ;  /* 0x000000010200780c */ /* 0x000fe20003fa5270 */
[----:B------:R-:W-:Y:S01]  /*4b80*/  IMAD.HI.U32 R36, R13, R16, RZ ;  /* 0x000000100d247227 */ /* 0x000fe200078e00ff */
[----:B------:R-:W-:Y:S02]  /*4b90*/  SHF.R.U32.HI R34, RZ, R17, R34 ;  /* 0x00000011ff227219 */ /* 0x000fe40000011622 */
[----:B------:R-:W-:Y:S01]  /*4ba0*/  SEL R3, R20, R35, !P0 ;  /* 0x0000002314037207 */ /* 0x000fe20004000000 */
[C---:B------:R-:W-:Y:S01]  /*4bb0*/  IMAD.HI.U32 R35, R8.reuse, R7, RZ ;  /* 0x0000000708237227 */ /* 0x040fe200078e00ff */
[----:B------:R-:W-:Y:S02]  /*4bc0*/  SEL R11, R19, R34, !P5 ;  /* 0x00000022130b7207 */ /* 0x000fe40006800000 */
[----:B------:R-:W-:Y:S01]  /*4bd0*/  SHF.R.U32.HI R36, RZ, R17, R36 ;  /* 0x00000011ff247219 */ /* 0x000fe20000011624 */
[----:B------:R-:W-:Y:S01]  /*4be0*/  IMAD.HI.U32 R38, R3, R4, RZ ;  /* 0x0000000403267227 */ /* 0x000fe200078e00ff */
[----:B------:R-:W-:Y:S03]  /*4bf0*/  SHF.R.U32.HI R35, RZ, R18, R35 ;  /* 0x00000012ff237219 */ /* 0x000fe60000011623 */
[----:B------:R-:W-:Y:S01]  /*4c00*/  IMAD.HI.U32 R34, R11, R4, RZ ;  /* 0x000000040b227227 */ /* 0x000fe200078e00ff */
[----:B------:R-:W-:Y:S02]  /*4c10*/  @P2 SHF.R.U32.HI R3, RZ, R5, R38 ;  /* 0x00000005ff032219 */ /* 0x000fe40000011626 */
[----:B------:R-:W-:Y:S02]  /*4c20*/  SEL R9, R8, R35, !P0 ;  /* 0x0000002308097207 */ /* 0x000fe40004000000 */
[----:B------:R-:W-:Y:S01]  /*4c30*/  @P2 SHF.R.U32.HI R11, RZ, R5, R34 ;  /* 0x00000005ff0b2219 */ /* 0x000fe20000011622 */
[C---:B------:R-:W-:Y:S01]  /*4c40*/  IMAD R10, R22.reuse, R3, RZ ;  /* 0x00000003160a7224 */ /* 0x040fe200078e02ff */
[----:B------:R-:W-:Y:S01]  /*4c50*/  SEL R3, R13, R36, !P5 ;  /* 0x000000240d037207 */ /* 0x000fe20006800000 */
[C---:B------:R-:W-:Y:S03]  /*4c60*/  IMAD.HI.U32 R14, R9.reuse, R4, RZ ;  /* 0x00000004090e7227 */ /* 0x040fe600078e00ff */
[----:B------:R-:W-:Y:S01]  /*4c70*/  ISETP.GE.AND P0, PT, R9, R10, PT ;  /* 0x0000000a0900720c */ /* 0x000fe20003f06270 */
[C---:B------:R-:W-:Y:S01]  /*4c80*/  IMAD R12, R22.reuse, R11, RZ ;  /* 0x0000000b160c7224 */ /* 0x040fe200078e02ff */
[-C--:B------:R-:W-:Y:S04]  /*4c90*/  SHF.R.U32.HI R14, RZ, R5.reuse, R14 ;  /* 0x00000005ff0e7219 */ /* 0x080fe8000001160e */
[----:B------:R-:W-:Y:S02]  /*4ca0*/  ISETP.GE.OR P0, PT, R3, R12, P0 ;  /* 0x0000000c0300720c */ /* 0x000fe40000706670 */
[----:B------:R-:W-:Y:S05]  /*4cb0*/  SEL R15, R9, R14, !P2 ;  /* 0x0000000e090f7207 */ /* 0x000fea0005000000 */
[----:B------:R-:W-:Y:S04]  /*4cc0*/  IMAD.MOV R14, RZ, RZ, -R15 ;  /* 0x000000ffff0e7224 */ /* 0x000fe800078e0a0f */
[----:B------:R-:W-:Y:S02]  /*4cd0*/  IMAD R14, R22, R14, R9 ;  /* 0x0000000e160e7224 */ /* 0x000fe400078e0209 */
[C---:B------:R-:W-:Y:S05]  /*4ce0*/  @!P0 IMAD.HI.U32 R10, R3.reuse, R4, RZ ;  /* 0x00000004030a8227 */ /* 0x040fea00078e00ff */
[----:B------:R-:W-:Y:S04]  /*4cf0*/  @!P0 SHF.R.U32.HI R10, RZ, R5, R10 ;  /* 0x00000005ff0a8219 */ /* 0x000fe8000001160a */
[----:B------:R-:W-:Y:S01]  /*4d00*/  @!P0 SEL R0, R3, R10, !P2 ;  /* 0x0000000a03008207 */ /* 0x000fe20005000000 */
[----:B------:R-:W-:Y:S03]  /*4d10*/  IMAD.MOV R10, RZ, RZ, -R3 ;  /* 0x000000ffff0a7224 */ /* 0x000fe600078e0a03 */
[----:B------:R-:W-:Y:S01]  /*4d20*/  @!P0 IADD3 R15, PT, PT, R15, -R0, RZ ;  /* 0x800000000f0f8210 */ /* 0x000fe20007ffe0ff */
[----:B------:R-:W-:Y:S01]  /*4d30*/  @!P0 IMAD R0, R11, R14, R0 ;  /* 0x0000000e0b008224 */ /* 0x000fe200078e0200 */
[----:B------:R-:W-:Y:S01]  /*4d40*/  IADD3 R11, PT, PT, -R9, RZ, RZ ;  /* 0x000000ff090b7210 */ /* 0x000fe20007ffe1ff */
[----:B------:R-:W-:Y:S02]  /*4d50*/  IMAD R13, R2, R10, R13 ;  /* 0x0000000a020d7224 */ /* 0x000fe400078e020d */
[----:B------:R-:W-:Y:S02]  /*4d60*/  @!P0 IMAD R9, R15, R22, R3 ;  /* 0x000000160f098224 */ /* 0x000fe400078e0203 */
[----:B------:R-:W-:Y:S02]  /*4d70*/  @!P0 IMAD.MOV.U32 R3, RZ, RZ, R0 ;  /* 0x000000ffff038224 */ /* 0x000fe400078e0000 */
[----:B------:R-:W-:Y:S02]  /*4d80*/  IMAD R8, R6, R11, R8 ;  /* 0x0000000b06087224 */ /* 0x000fe400078e0208 */
[----:B------:R-:W-:Y:S02]  /*4d90*/  IMAD R13, R3, R2, R13 ;  /* 0x00000002030d7224 */ /* 0x000fe400078e020d */
[----:B------:R-:W-:Y:S02]  /*4da0*/  IMAD R8, R9, R6, R8 ;  /* 0x0000000609087224 */ /* 0x000fe400078e0208 */
.L_x_93:
[----:B------:R-:W-:Y:S05]  /*4db0*/  BRA.U UP1, `(.L_x_94) ;  /* 0x0000000101107547 */ /* 0x000fea000b800000 */
[----:B------:R-:W-:Y:S04]  /*4dc0*/  MOV R0, UR6 ;  /* 0x0000000600007c02 */ /* 0x000fe80008000f00 */
[----:B------:R-:W-:Y:S04]  /*4dd0*/  SHF.L.U32 R3, R0, 0x1f, RZ ;  /* 0x0000001f00037819 */ /* 0x000fe800000006ff */
[----:B------:R-:W2:Y:S02]  /*4de0*/  SYNCS.PHASECHK.TRANS64.TRYWAIT P0, [UR7+0x1c8], R3 ;  /* 0x0001c803ff0075a7 */ /* 0x000ea40008001107 */
[----:B--2---:R-:W-:Y:S05]  /*4df0*/  @!P0 BRA `(.L_x_95) ;  /* 0x0000005400688947 */ /* 0x004fea0003800000 */
.L_x_94:
[----:B------:R-:W-:Y:S05]  /*4e00*/  BRA.U !UP6, `(.L_x_96) ;  /* 0x000000010e347547 */ /* 0x000fea000b800000 */
[----:B------:R-:W-:Y:S01]  /*4e10*/  UPLOP3.LUT UP0, UPT, UPT, UPT, UP5, 0x80, 0x8 ;  /* 0x000000000008789c */ /* 0x000fe20003f0f050 */
[----:B------:R-:W-:Y:S05]  /*4e20*/  HFMA2 R202, -RZ, RZ, 0, 5.9604644775390625e-08 ;  /* 0x00000001ffca7431 */ /* 0x000fea00000001ff */
[----:B------:R-:W-:Y:S05]  /*4e30*/  PLOP3.LUT P0, PT, PT, PT, UP0, 0x80, 0x8 ;  /* 0x000000000008781c */ /* 0x000fea0003f0f008 */
[----:B------:R-:W3:Y:S01]  /*4e40*/  @UP0 LDCU.64 UR10, c[0x0][0x888] ;  /* 0x00011100ff0a07ac */ /* 0x000ee20008000a00 */
[----:B------:R-:W-:Y:S04]  /*4e50*/  @UP0 UIMAD UR8, UR36, UR4, URZ ;  /* 0x00000004240802a4 */ /* 0x000fe8000f8e02ff */
[----:B---3--:R-:W-:Y:S06]  /*4e60*/  @UP0 UIMAD.WIDE UR10, UR8, 0x4, UR10 ;  /* 0x00000004080a08a5 */ /* 0x008fec000f8e020a */
[----:B------:R-:W-:Y:S02]  /*4e70*/  IMAD.U32 R10, RZ, RZ, UR10 ;  /* 0x0000000aff0a7e24 */ /* 0x000fe4000f8e00ff */
[----:B------:R-:W-:Y:S05]  /*4e80*/  IMAD.U32 R11, RZ, RZ, UR11 ;  /* 0x0000000bff0b7e24 */ /* 0x000fea000f8e00ff */
[----:B--2---:R-:W2:Y:S02]  /*4e90*/  @P0 LDG.E R0, desc[UR46][R10.64] ;  /* 0x0000002e0a000981 */ /* 0x004ea4000c1e1900 */
[----:B--2---:R-:W-:Y:S01]  /*4ea0*/  @P0 R2UR UR39, R0 ;  /* 0x00000000002702ca */ /* 0x004fe200000e0000 */
[----:B------:R-:W-:Y:S05]  /*4eb0*/  IMAD.MOV.U32 R0, RZ, RZ, 0x1 ;  /* 0x00000001ff007424 */ /* 0x000fea00078e00ff */
[----:B------:R-:W-:Y:S08]  /*4ec0*/  @!P0 PRMT R202, R0, 0x7610, R202 ;  /* 0x0000761000ca8816 */ /* 0x000ff000000000ca */
[----:B------:R-:W3:Y:S02]  /*4ed0*/  @!UP0 LDCU UR39, c[0x0][0x880] ;  /* 0x00011000ff2787ac */ /* 0x000ee40008000800 */
.L_x_96:
[----:B---3--:R-:W-:Y:S01]  /*4ee0*/  @!P4 ISETP.EQ.AND P5, PT, RZ, UR39, PT ;  /* 0x00000027ff00cc0c */ /* 0x008fe2000bfa2270 */
[----:B------:R-:W-:Y:S01]  /*4ef0*/  @!UPT UIADD3 URZ, UPT, UPT, URZ, URZ, URZ ;  /* 0x000000fffffff290 */ /* 0x000fe2000fffe0ff */
[----:B------:R-:W-:Y:S11]  /*4f00*/  @!P4 BRA `(.L_x_97) ;  /* 0x000000000014c947 */ /* 0x000ff60003800000 */
[----:B------:R-:W-:Y:S02]  /*4f10*/  LOP3.LUT P0, RZ, R202, 0xff, RZ, 0xc0, !PT ;  /* 0x000000ffcaff7812 */ /* 0x000fe4000780c0ff */
[----:B------:R-:W-:Y:S04]  /*4f20*/  PLOP3.LUT P5, PT, PT, PT, UP0, 0x80, 0x8 ;  /* 0x000000000008781c */ /* 0x000fe80003faf008 */
[----:B------:R-:W-:Y:S07]  /*4f30*/  PLOP3.LUT P5, PT, P5, PT, PT, 0x8, 0x80 ;  /* 0x000000000080781c */ /* 0x000fee0002fae170 */
[----:B------:R-:W-:Y:S11]  /*4f40*/  @P0 ISETP.EQ.AND P5, PT, RZ, UR39, PT ;  /* 0x00000027ff000c0c */ /* 0x000ff6000bfa2270 */
[----:B------:R-:W-:Y:S02]  /*4f50*/  @!UPT UIADD3 URZ, UPT, UPT, URZ, URZ, URZ ;  /* 0x000000fffffff290 */ /* 0x000fe4000fffe0ff */
.L_x_97:
[----:B------:R-:W3:Y:S01]  /*4f60*/  SYNCS.PHASECHK.TRANS64.TRYWAIT P4, [UR7+0x1b8], R23 ;  /* 0x0001b817ff0075a7 */ /* 0x000ee20008081107 */
[----:B------:R-:W-:Y:S01]  /*4f70*/  @P3 SHF.R.U32.HI R28, RZ, 0x10, R25 ;  /* 0x00000010ff1c3819 */ /* 0x000fe20000011619 */
[----:B------:R-:W-:Y:S01]  /*4f80*/  VIADD R30, R30, 0x1 ;  /* 0x000000011e1e7836 */ /* 0x000fe20000000000 */
[----:B------:R-:W1:Y:S08]  /*4f90*/  LDC.64 R14, c[0x0][0xb10] ;  /* 0x0002c400ff0e7b82 */ /* 0x000e700000000a00 */
[----:B------:R-:W4:Y:S08]  /*4fa0*/  LDC.64 R10, c[0x0][0xb18] ;  /* 0x0002c600ff0a7b82 */ /* 0x000f300000000a00 */
[----:B--2---:R-:W2:Y:S08]  /*4fb0*/  @!P1 LDC R0, c[0x0][0xb20] ;  /* 0x0002c800ff009b82 */ /* 0x004eb00000000800 */
[----:B------:R-:W2:Y:S01]  /*4fc0*/  @!P1 LDC R3, c[0x0][0xb0c] ;  /* 0x0002c300ff039b82 */ /* 0x000ea20000000800 */
[----:B-1----:R-:W-:Y:S05]  /*4fd0*/  @!P1 IMAD.HI.U32 R14, R13, R14, RZ ;  /* 0x0000000e0d0e9227 */ /* 0x002fea00078e00ff */
[----:B------:R-:W-:Y:S01]  /*4fe0*/  @!P1 SHF.R.U32.HI R14, RZ, R15, R14 ;  /* 0x0000000fff0e9219 */ /* 0x000fe2000001160e */
[----:B----4-:R-:W-:Y:S01]  /*4ff0*/  @!P1 IMAD.HI.U32 R11, R8, R11, RZ ;  /* 0x0000000b080b9227 */ /* 0x010fe200078e00ff */
[----:B------:R-:W-:Y:S04]  /*5000*/  @!P1 ISETP.NE.AND P0, PT, R10, 0x1, PT ;  /* 0x000000010a00980c */ /* 0x000fe80003f05270 */
[----:B--2---:R-:W-:Y:S02]  /*5010*/  @!P1 SHF.R.U32.HI R9, RZ, R0, R11 ;  /* 0x00000000ff099219 */ /* 0x004fe4000001160b */
[----:B------:R-:W-:Y:S02]  /*5020*/  @!P1 ISETP.NE.AND P2, PT, R3, 0x1, PT ;  /* 0x000000010300980c */ /* 0x000fe40003f45270 */
[----:B------:R-:W-:Y:S02]  /*5030*/  @!P1 SEL R9, R8, R9, !P0 ;  /* 0x0000000908099207 */ /* 0x000fe40004000000 */
[----:B------:R-:W-:Y:S02]  /*5040*/  ELECT P0, URZ, PT ;  /* 0x0000000000ff782f */ /* 0x000fe40003800000 */
[----:B------:R-:W-:Y:S05]  /*5050*/  @!P1 SEL R14, R13, R14, !P2 ;  /* 0x0000000e0d0e9207 */ /* 0x000fea0005000000 */
[----:B------:R-:W-:Y:S02]  /*5060*/  @!P1 IMAD.IADD R0, R9, 0x1, -R14 ;  /* 0x0000000109009824 */ /* 0x000fe400078e0a0e */
[----:B------:R-:W-:Y:S02]  /*5070*/  @!P1 IMAD.IADD R9, R14, 0x1, -R9 ;  /* 0x000000010e099824 */ /* 0x000fe400078e0a09 */
[----:B------:R-:W-:Y:S02]  /*5080*/  @!P1 IMAD R13, R0, R3, R13 ;  /* 0x00000003000d9224 */ /* 0x000fe400078e020d */
[----:B------:R-:W-:Y:S01]  /*5090*/  @!P1 IMAD R8, R9, R10, R8 ;  /* 0x0000000a09089224 */ /* 0x000fe200078e0208 */
[----:B---3--:R-:W-:Y:S06]  /*50a0*/  @!P4 BRA `(.L_x_98) ;  /* 0x0000005000d4c947 */ /* 0x008fec0003800000 */
.L_x_200:
[----:B------:R-:W-:Y:S01]  /*50b0*/  PLOP3.LUT P5, PT, P5, P0, PT, 0xf2, 0x2f ;  /* 0x00000000002f781c */ /* 0x000fe20002fa1e72 */
[----:B------:R-:W-:Y:S01]  /*50c0*/  UMOV UR14, 0x0 ;  /* 0x00000000000e7882 */ /* 0x000fe20000000000 */
[----:B------:R-:W-:Y:S01]  /*50d0*/  UMOV UR15, 0x10000000 ;  /* 0x10000000000f7882 */ /* 0x000fe20000000000 */
[----:B------:R-:W-:Y:S01]  /*50e0*/  UMOV UR68, UR36 ;  /* 0x0000002400447c82 */ /* 0x000fe20008000000 */
[----:B------:R-:W-:Y:S01]  /*50f0*/  UMOV UR28, UR36 ;  /* 0x00000024001c7c82 */ /* 0x000fe20008000000 */
[----:B------:R-:W-:Y:S01]  /*5100*/  UMOV UR20, UR36 ;  /* 0x0000002400147c82 */ /* 0x000fe20008000000 */
[----:B------:R-:W-:Y:S01]  /*5110*/  UMOV UR60, UR36 ;  /* 0x00000024003c7c82 */ /* 0x000fe20008000000 */
[----:B------:R-:W-:Y:S01]  /*5120*/  UMOV UR52, UR36 ;  /* 0x0000002400347c82 */ /* 0x000fe20008000000 */
[----:B------:R-:W-:Y:S01]  /*5130*/  UMOV UR12, UR36 ;  /* 0x00000024000c7c82 */ /* 0x000fe20008000000 */
[----:B------:R-:W-:Y:S01]  /*5140*/  UMOV UR44, UR36 ;  /* 0x00000024002c7c82 */ /* 0x000fe20008000000 */
[----:B------:R-:W-:Y:S03]  /*5150*/  LOP3.LUT R31, R31, 0x1, RZ, 0x3c, !PT ;  /* 0x000000011f1f7812 */ /* 0x000fe600078e3cff */
[----:B------:R-:W-:Y:S01]  /*5160*/  @!P5 IADD3 R3, P0, PT, R32, 0x580, RZ ;  /* 0x000005802003d810 */ /* 0x000fe20007f1e0ff */
[----:B------:R-:W-:Y:S01]  /*5170*/  @!P5 IMAD R199, R199, 0xb0, RZ ;  /* 0x000000b0c7c7d824 */ /* 0x000fe200078e02ff */
[----:B------:R-:W-:Y:S01]  /*5180*/  VOTEU.ALL UP4, P5 ;  /* 0x0000000000ff7886 */ /* 0x000fe20002880000 */
[----:B------:R-:W-:Y:S01]  /*5190*/  @!P5 IMAD.SHL.U32 R201, R201, 0x40, RZ ;  /* 0x00000040c9c9d824 */ /* 0x000fe200078e00ff */
[----:B------:R-:W-:Y:S01]  /*51a0*/  @!P5 R2UR UR9, R3 ;  /* 0x000000000309d2ca */ /* 0x000fe200000e0000 */
[----:B-1----:R-:W-:Y:S01]  /*51b0*/  @!P5 IMAD.X R0, RZ, RZ, R33, P0 ;  /* 0x000000ffff00d224 */ /* 0x002fe200000e0621 */
[----:B------:R-:W-:Y:S01]  /*51c0*/  @!P5 R2UR UR66, R199 ;  /* 0x00000000c742d2ca */ /* 0x000fe200000e0000 */
[----:B------:R-:W-:Y:S01]  /*51d0*/  @!UP4 UIADD3 UR65, UPT, UPT, UR7, 0x1b0, URZ ;  /* 0x000001b00741c890 */ /* 0x000fe2000fffe0ff */
[----:B------:R-:W-:Y:S01]  /*51e0*/  @!P5 R2UR UR67, R201 ;  /* 0x00000000c943d2ca */ /* 0x000fe200000e0000 */
[----:B------:R-:W-:Y:S01]  /*51f0*/  @!UP4 UIADD3 UR64, UPT, UPT, UR7, 0x300, URZ ;  /* 0x000003000740c890 */ /* 0x000fe2000fffe0ff */
[----:B------:R-:W-:Y:S01]  /*5200*/  @!P5 R2UR UR8, R0 ;  /* 0x000000000008d2ca */ /* 0x000fe200000e0000 */
[----:B------:R-:W-:Y:S01]  /*5210*/  VOTEU.ALL UP2, P5 ;  /* 0x0000000000ff7886 */ /* 0x000fe20002840000 */
[----:B------:R-:W-:Y:S01]  /*5220*/  @!UP4 UIADD3 UR24, UPT, UPT, UR7, 0x700, URZ ;  /* 0x000007000718c890 */ /* 0x000fe2000fffe0ff */
[----:B------:R-:W-:Y:S01]  /*5230*/  ISETP.NE.AND P0, PT, R30, 0x2, PT ;  /* 0x000000021e00780c */ /* 0x000fe20003f05270 */
[----:B------:R-:W-:Y:S01]  /*5240*/  VOTEU.ALL UP1, P5 ;  /* 0x0000000000ff7886 */ /* 0x000fe20002820000 */
[----:B------:R-:W-:Y:S01]  /*5250*/  UMOV UR25, UR65 ;  /* 0x0000004100197c82 */ /* 0x000fe20008000000 */
[----:B------:R-:W-:Y:S01]  /*5260*/  @!UP4 UIADD3 UR16, UPT, UPT, UR7, 0xb00, URZ ;  /* 0x00000b000710c890 */ /* 0x000fe2000fffe0ff */
[----:B------:R-:W-:Y:S01]  /*5270*/  IMAD.U32 R10, RZ, RZ, UR9 ;  /* 0x00000009ff0a7e24 */ /* 0x000fe2000f8e00ff */
[----:B------:R-:W-:Y:S01]  /*5280*/  VOTEU.ALL UP3, P5 ;  /* 0x0000000000ff7886 */ /* 0x000fe20002860000 */
[----:B------:R-:W-:Y:S01]  /*5290*/  @!UP4 UIADD3 UR26, UPT, UPT, UR66, 0x10, URZ ;  /* 0x00000010421ac890 */ /* 0x000fe2000fffe0ff */
[----:B------:R-:W-:Y:S01]  /*52a0*/  SEL R0, RZ, 0x1, P0 ;  /* 0x00000001ff007807 */ /* 0x000fe20000000000 */
[----:B------:R-:W-:Y:S01]  /*52b0*/  UMOV UR27, UR67 ;  /* 0x00000043001b7c82 */ /* 0x000fe20008000000 */
[----:B------:R-:W-:Y:S01]  /*52c0*/  @!P5 R2UR UR22, R10 ;  /* 0x000000000a16d2ca */ /* 0x000fe200000e0000 */
[----:B------:R-:W-:Y:S01]  /*52d0*/  IMAD.U32 R11, RZ, RZ, UR8 ;  /* 0x00000008ff0b7e24 */ /* 0x000fe2000f8e00ff */
[----:B------:R-:W-:Y:S01]  /*52e0*/  @!UP4 UIADD3 UR18, UPT, UPT, UR66, 0x20, URZ ;  /* 0x000000204212c890 */ /* 0x000fe2000fffe0ff */
[----:B------:R-:W-:Y:S01]  /*52f0*/  LOP3.LUT R29, R29, R0, RZ, 0x3c, !PT ;  /* 0x000000001d1d7212 */ /* 0x000fe200078e3cff */
[----:B------:R-:W-:Y:S01]  /*5300*/  UMOV UR19, UR67 ;  /* 0x0000004300137c82 */ /* 0x000fe20008000000 */
[----:B------:R-:W-:Y:S01]  /*5310*/  UMOV UR17, UR65 ;  /* 0x0000004100117c82 */ /* 0x000fe20008000000 */
[----:B------:R-:W-:Y:S01]  /*5320*/  @!P5 R2UR UR23, R11 ;  /* 0x000000000b17d2ca */ /* 0x000fe200000e0000 */
[----:B------:R-:W-:Y:S01]  /*5330*/  @!UP4 UIADD3 UR56, UPT, UPT, UR7, 0xf00, URZ ;  /* 0x00000f000738c890 */ /* 0x000fe2000fffe0ff */
[----:B------:R-:W-:Y:S01]  /*5340*/  SEL R30, R30, RZ, P0 ;  /* 0x000000ff1e1e7207 */ /* 0x000fe20000000000 */
[----:B------:R-:W-:Y:S01]  /*5350*/  @!UP4 UIADD3 UR58, UPT, UPT, UR66, 0x30, URZ ;  /* 0x00000030423ac890 */ /* 0x000fe2000fffe0ff */
[----:B------:R-:W-:Y:S01]  /*5360*/  IMAD.IADD R199, R8, 0x1, R198 ;  /* 0x0000000108c77824 */ /* 0x000fe200078e02c6 */
[----:B------:R-:W-:Y:S01]  /*5370*/  UMOV UR59, UR67 ;  /* 0x00000043003b7c82 */ /* 0x000fe20008000000 */
[----:B------:R-:W-:Y:S01]  /*5380*/  UMOV UR57, UR65 ;  /* 0x0000004100397c82 */ /* 0x000fe20008000000 */
[----:B------:R-:W-:Y:S01]  /*5390*/  @!UP4 UIADD3 UR48, UPT, UPT, UR7, 0x1300, URZ ;  /* 0x000013000730c890 */ /* 0x000fe2000fffe0ff */
[----:B------:R-:W-:Y:S01]  /*53a0*/  IMAD.IADD R201, R13, 0x1, R200 ;  /* 0x000000010dc97824 */ /* 0x000fe200078e02c8 */
[----:B------:R-:W-:Y:S01]  /*53b0*/  @!UP4 UIADD3 UR50, UPT, UPT, UR66, 0x40, URZ ;  /* 0x000000404232c890 */ /* 0x000fe2000fffe0ff */
[----:B------:R-:W-:Y:S01]  /*53c0*/  UMOV UR51, UR67 ;  /* 0x0000004300337c82 */ /* 0x000fe20008000000 */
[----:B------:R-:W-:Y:S02]  /*53d0*/  UMOV UR49, UR65 ;  /* 0x0000004100317c82 */ /* 0x000fe40008000000 */
[----:B------:R-:W-:Y:S01]  /*53e0*/  @!UP2 UTMALDG.3D [UR64], [UR22], desc[UR14] ;  /* 0x00000e401600a5b4 */ /* 0x000fe20008011000 */
[----:B------:R-:W-:Y:S01]  /*53f0*/  VOTEU.ALL UP2, P5 ;  /* 0x0000000000ff7886 */ /* 0x000fe20002840000 */
[----:B------:R-:W-:Y:S02]  /*5400*/  @!UP4 UIADD3 UR8, UPT, UPT, UR7, 0x1700, URZ ;  /* 0x000017000708c890 */ /* 0x000fe4000fffe0ff */
[----:B------:R-:W-:Y:S01]  /*5410*/  @!UP4 UIADD3 UR10, UPT, UPT, UR66, 0x50, URZ ;  /* 0x00000050420ac890 */ /* 0x000fe2000fffe0ff */
[----:B------:R-:W-:Y:S01]  /*5420*/  UMOV UR11, UR67 ;  /* 0x00000043000b7c82 */ /* 0x000fe20008000000 */
[----:B------:R-:W-:Y:S01]  /*5430*/  UMOV UR9, UR65 ;  /* 0x0000004100097c82 */ /* 0x000fe20008000000 */
[----:B------:R1:W-:Y:S01]  /*5440*/  @!UP1 UTMALDG.3D [UR24], [UR22], desc[UR14] ;  /* 0x00000e18160095b4 */ /* 0x0003e20008011000 */
        /* <DEDUP_REMOVED lines=11> */
[----:B------:R-:W-:Y:S01]  /*5500*/  @!UP2 UTMALDG.3D [UR56], [UR22], desc[UR14] ;  /* 0x00000e381600a5b4 */ /* 0x000fe20008011000 */
[----:B------:R-:W-:Y:S01]  /*5510*/  VOTEU.ALL UP2, P5 ;  /* 0x0000000000ff7886 */ /* 0x000fe20002840000 */
[----:B------:R-:W-:Y:S01]  /*5520*/  @!UP1 UTMALDG.3D [UR48], [UR22], desc[UR14] ;  /* 0x00000e30160095b4 */ /* 0x000fe20008011000 */
[----:B------:R-:W-:Y:S05]  /*5530*/  VOTEU.ALL UP1, P5 ;  /* 0x0000000000ff7886 */ /* 0x000fea0002820000 */
[----:B------:R3:W-:Y:S01]  /*5540*/  @!UP1 UTMALDG.3D [UR8], [UR22], desc[UR14] ;  /* 0x00000e08160095b4 */ /* 0x0007e20008011000 */
[----:B------:R-:W-:Y:S01]  /*5550*/  VOTEU.ALL UP1, P5 ;  /* 0x0000000000ff7886 */ /* 0x000fe20002820000 */
[----:B-1----:R-:W-:Y:S01]  /*5560*/  @!UP4 UIADD3 UR24, UPT, UPT, UR7, 0x2300, URZ ;  /* 0x000023000718c890 */ /* 0x002fe2000fffe0ff */
[----:B------:R-:W-:Y:S01]  /*5570*/  @!UP3 UTMALDG.3D [UR40], [UR22], desc[UR14] ;  /* 0x00000e281600b5b4 */ /* 0x000fe20008011000 */
[----:B------:R-:W-:Y:S02]  /*5580*/  @!UP4 UIADD3 UR26, UPT, UPT, UR66, 0x80, URZ ;  /* 0x00000080421ac890 */ /* 0x000fe4000fffe0ff */
[----:B--2---:R-:W-:Y:S01]  /*5590*/  @!UP4 UIADD3 UR16, UPT, UPT, UR7, 0x2700, URZ ;  /* 0x000027000710c890 */ /* 0x004fe2000fffe0ff */
[----:B------:R1:W-:Y:S01]  /*55a0*/  @!UP2 UTMALDG.3D [UR32], [UR22], desc[UR14] ;  /* 0x00000e201600a5b4 */ /* 0x0003e20008011000 */
[----:B------:R-:W-:Y:S01]  /*55b0*/  @!UP4 UIADD3 UR18, UPT, UPT, UR66, 0x90, URZ ;  /* 0x000000904212c890 */ /* 0x000fe2000fffe0ff */
[----:B------:R-:W-:Y:S04]  /*55c0*/  VOTEU.ALL UP2, P5 ;  /* 0x0000000000ff7886 */ /* 0x000fe80002840000 */
[----:B------:R2:W-:Y:S01]  /*55d0*/  @!UP1 UTMALDG.3D [UR24], [UR22], desc[UR14] ;  /* 0x00000e18160095b4 */ /* 0x0005e20008011000 */
[----:B------:R-:W-:Y:S03]  /*55e0*/  VOTEU.ALL UP1, P5 ;  /* 0x0000000000ff7886 */ /* 0x000fe60002820000 */
[----:B------:R2:W-:Y:S01]  /*55f0*/  @!UP2 UTMALDG.3D [UR16], [UR22], desc[UR14] ;  /* 0x00000e101600a5b4 */ /* 0x0005e20008011000 */
[----:B---3--:R-:W-:Y:S02]  /*5600*/  @!UP4 UIADD3 UR8, UPT, UPT, UR7, 0x2b00, URZ ;  /* 0x00002b000708c890 */ /* 0x008fe4000fffe0ff */
[----:B------:R-:W-:Y:S09]  /*5610*/  @!UP4 UIADD3 UR10, UPT, UPT, UR66, 0xa0, URZ ;  /* 0x000000a0420ac890 */ /* 0x000ff2000fffe0ff */
[----:B------:R2:W-:Y:S01]  /*5620*/  @!UP1 UTMALDG.3D [UR8], [UR22], desc[UR14] ;  /* 0x00000e08160095b4 */ /* 0x0005e20008011000 */
[----:B------:R2:W-:Y:S01]  /*5630*/  @!P5 SYNCS.ARRIVE.TRANS64.RED.A0TR RZ, [UR7+0x1b0], R21 ;  /* 0x0001b015ffffd9a7 */ /* 0x0005e20008300407 */
[----:B------:R-:W-:Y:S01]  /*5640*/  UPLOP3.LUT UP1, UPT, UPT, UPT, UPT, 0x80, 0x8 ;  /* 0x000000000008789c */ /* 0x000fe20003f2f070 */
[----:B-1----:R-:W-:Y:S01]  /*5650*/  @P3 R2UR UR36, R28 ;  /* 0x000000001c2432ca */ /* 0x002fe200000e0000 */
[----:B------:R-:W-:Y:S01]  /*5660*/  SYNCS.ARRIVE.TRANS64.RED.A1T0 RZ, [UR37], RZ ;  /* 0x000000ffffff79a7 */ /* 0x000fe20008100425 */
[----:B------:R-:W-:Y:S02]  /*5670*/  @!UPT UIADD3 URZ, UPT, UPT, URZ, URZ, URZ ;  /* 0x000000fffffff290 */ /* 0x000fe4000fffe0ff */
[----:B------:R-:W-:Y:S11]  /*5680*/  @P3 BRA `(.L_x_99) ;  /* 0xfffffff000c43947 */ /* 0x000ff6000383ffff */
[----:B------:R-:W-:Y:S07]  /*5690*/  MOV R0, UR7 ;  /* 0x0000000700007c02 */ /* 0x000fee0008000f00 */
.L_x_100:
[----:B-1----:R-:W-:-:S04]  /*56a0*/  SHF.L.U32 R3, R31, 0x1f, RZ ;  /* 0x0000001f1f037819 */ /* 0x002fc800000006ff */
[----:B------:R1:W3:Y:S03]  /*56b0*/  SYNCS.PHASECHK.TRANS64.TRYWAIT P0, [R0+URZ+0x1b8], R3 ;  /* 0x0001b803000075a7 */ /* 0x0002e600080011ff */
[----:B---3--:R-:W-:Y:S05]  /*56c0*/  @!P0 NANOSLEEP.SYNCS 0x989680 ;  /* 0x009896800000895d */ /* 0x008fea0003900000 */
[----:B------:R-:W3:Y:S02]  /*56d0*/  @!P0 SYNCS.PHASECHK.TRANS64 P0, [R0+URZ+0x1b8], R3 ;  /* 0x0001b803000085a7 */ /* 0x000ee400080010ff */
[----:B--23--:R-:W-:Y:S05]  /*56e0*/  @P0 EXIT ;  /* 0x000000000000094d */ /* 0x00cfea0003800000 */
[----:B------:R-:W-:Y:S05]  /*56f0*/  BRA `(.L_x_100) ;  /* 0xfffffffc00e87947 */ /* 0x000fea000383ffff */
.L_x_91:
[----:B------:R-:W-:-:S06]  /*5700*/  UISETP.GE.AND UP1, UPT, UR8, 0x4, UPT ;  /* 0x000000040800788c */ /* 0x000fcc000bf26270 */
[----:B------:R-:W-:-:S13]  /*5710*/  PLOP3.LUT P0, PT, PT, PT, UP1, 0x80, 0x8 ;  /* 0x000000000008781c */ /* 0x000fda0003f0f018 */
[----:B------:R-:W-:Y:S05]  /*5720*/  @!P0 EXIT ;  /* 0x000000000000894d */ /* 0x000fea0003800000 */
[----:B------:R-:W-:Y:S01]  /*5730*/  BAR.SYNC.DEFER_BLOCKING 0x6, 0xa0 ;  /* 0x0182800000007b1d */ /* 0x000fe20000010000 */
[--C-:B------:R-:W-:Y:S01]  /*5740*/  SHF.R.U32.HI R7, RZ, 0x4, R212.reuse ;  /* 0x00000004ff077819 */ /* 0x100fe200000116d4 */
[C---:B------:R-:W-:Y:S01]  /*5750*/  IMAD.SHL.U32 R5, R212.reuse, 0x10, RZ ;  /* 0x00000010d4057824 */ /* 0x040fe200078e00ff */
[----:B------:R-:W-:Y:S01]  /*5760*/  CS2R R210, SRZ ;  /* 0x0000000000d27805 */ /* 0x000fe2000001ff00 */
[----:B------:R-:W-:Y:S01]  /*5770*/  IMAD.U32 R2, R212, 0x10000, RZ ;  /* 0x00010000d4027824 */ /* 0x000fe200078e00ff */
[----:B------:R-:W-:Y:S01]  /*5780*/  LOP3.LUT R7, R7, 0x1, RZ, 0xc0, !PT ;  /* 0x0000000107077812 */ /* 0x000fe200078ec0ff */
[----:B------:R-:W-:Y:S02]  /*5790*/  UMOV UR44, 0x400 ;  /* 0x00000400002c7882 */ /* 0x000fe40000000000 */
[----:B------:R-:W1:Y:S01]  /*57a0*/  LDC R205, c[0x0][0x370] ;  /* 0x0000dc00ffcd7b82 */ /* 0x000e620000000800 */
[----:B------:R-:W-:Y:S01]  /*57b0*/  ULEA UR44, UR37, UR44, 0x18 ;  /* 0x0000002c252c7291 */ /* 0x000fe2000f8ec0ff */
[----:B------:R-:W-:Y:S01]  /*57c0*/  LOP3.LUT R5, R5, 0xf0, RZ, 0xc0, !PT ;  /* 0x000000f005057812 */ /* 0x000fe200078ec0ff */
[----:B------:R-:W-:Y:S01]  /*57d0*/  IMAD.MOV.U32 R214, RZ, RZ, RZ ;  /* 0x000000ffffd67224 */ /* 0x000fe200078e00ff */
[----:B------:R-:W-:Y:S01]  /*57e0*/  LOP3.LUT R206, R7, 0x60, R212, 0xf8, !PT ;  /* 0x0000006007ce7812 */ /* 0x000fe200078ef8d4 */
[----:B------:R-:W-:Y:S01]  /*57f0*/  IMAD.MOV.U32 R209, RZ, RZ, RZ ;  /* 0x000000ffffd17224 */ /* 0x000fe200078e00ff */
[----:B------:R-:W-:Y:S01]  /*5800*/  LOP3.LUT R2, R2, 0x600000, RZ, 0xc0, !PT ;  /* 0x0060000002027812 */ /* 0x000fe200078ec0ff */
[----:B------:R-:W2:Y:S01]  /*5810*/  LDCU.64 UR60, c[0x0][0x348] ;  /* 0x00006900ff3c77ac */ /* 0x000ea20008000a00 */
[----:B------:R-:W4:Y:S01]  /*5820*/  LDC R104, c[0x0][0xb0c] ;  /* 0x0002c300ff687b82 */ /* 0x000f220000000800 */
[----:B------:R-:W-:Y:S01]  /*5830*/  IMAD R206, R206, 0x8, R5 ;  /* 0x00000008cece7824 */ /* 0x000fe200078e0205 */
[----:B------:R-:W-:Y:S01]  /*5840*/  LOP3.LUT R212, R212, 0x60, RZ, 0xc0, !PT ;  /* 0x00000060d4d47812 */ /* 0x000fe200078ec0ff */
[----:B------:R-:W1:Y:S01]  /*5850*/  LDCU.64 UR40, c[0x0][0x888] ;  /* 0x00011100ff2877ac */ /* 0x000e620008000a00 */
[----:B------:R-:W1:Y:S04]  /*5860*/  LDCU.64 UR42, c[0x0][0x890] ;  /* 0x00011200ff2a77ac */ /* 0x000e680008000a00 */
[----:B------:R-:W1:Y:S01]  /*5870*/  LDC R203, c[0x0][0xb20] ;  /* 0x0002c800ffcb7b82 */ /* 0x000e620000000800 */
[----:B------:R-:W3:Y:S01]  /*5880*/  LDS R3, [UR44+0x280] ;  /* 0x0002802cff037984 */ /* 0x000ee20008000800 */
[----:B------:R-:W-:-:S06]  /*5890*/  UMOV UR38, URZ ;  /* 0x000000ff00267c82 */ /* 0x000fcc0008000000 */
[----:B------:R-:W1:Y:S08]  /*58a0*/  LDC R23, c[0x0][0xb30] ;  /* 0x0002cc00ff177b82 */ /* 0x000e700000000800 */
[----:B------:R-:W1:Y:S08]  /*58b0*/  LDC.64 R196, c[0x0][0xb10] ;  /* 0x0002c400ffc47b82 */ /* 0x000e700000000a00 */
[----:B------:R-:W1:Y:S08]  /*58c0*/  LDC.64 R18, c[0x0][0xb18] ;  /* 0x0002c600ff127b82 */ /* 0x000e700000000a00 */
[----:B------:R-:W1:Y:S08]  /*58d0*/  LDC.64 R16, c[0x0][0xb28] ;  /* 0x0002ca00ff107b82 */ /* 0x000e700000000a00 */
[----:B------:R-:W1:Y:S01]  /*58e0*/  LDC.64 R194, c[0x0][0x8b0] ;  /* 0x00022c00ffc27b82 */ /* 0x000e620000000a00 */
[----:B---3--:R-:W-:-:S07]  /*58f0*/  IMAD.IADD R2, R3, 0x1, R2 ;  /* 0x0000000103027824 */ /* 0x008fce00078e0202 */
[----:B------:R-:W3:Y:S08]  /*5900*/  LDC.64 R192, c[0x0][0x8a8] ;  /* 0x00022a00ffc07b82 */ /* 0x000ef00000000a00 */
[----:B--2-4-:R-:W1:Y:S02]  /*5910*/  LDC R204, c[0x0][0x374] ;  /* 0x0000dd00ffcc7b82 */ /* 0x014e640000000800 */
.L_x_123:
[----:B------:R-:W-:Y:S02]  /*5920*/  LEA R0, R214, UR44, 0x3 ;  /* 0x0000002cd6007c11 */ /* 0x000fe4000f8e18ff */
[----:B------:R-:W-:Y:S02]  /*5930*/  SHF.L.U32 R3, R210, 0x1f, RZ ;  /* 0x0000001fd2037819 */ /* 0x000fe400000006ff */
[----:B------:R-:W-:Y:S02]  /*5940*/  LEA R12, R214, UR44, 0x4 ;  /* 0x0000002cd60c7c11 */ /* 0x000fe4000f8e20ff */
[----:B------:R-:W2:Y:S02]  /*5950*/  SYNCS.PHASECHK.TRANS64.TRYWAIT P0, [R0+URZ+0x1d0], R3 ;  /* 0x0001d003000075a7 */ /* 0x000ea400080011ff */
[----:B--23--:R-:W-:Y:S05]  /*5960*/  @!P0 BRA `(.L_x_101) ;  /* 0x0000004800bc8947 */ /* 0x00cfea0003800000 */
.L_x_201:
[----:B------:R-:W-:Y:S01]  /*5970*/  ISETP.GE.AND P0, PT, R22, 0x1, PT ;  /* 0x000000011600780c */ /* 0x000fe20003f06270 */
[----:B------:R-:W4:Y:S01]  /*5980*/  LDS.128 R12, [R12+0x260] ;  /* 0x000260000c0c7984 */ /* 0x000f220000000c00 */
[----:B-1----:R-:W-:Y:S01]  /*5990*/  ISETP.NE.U32.AND P2, PT, R194, RZ, PT ;  /* 0x000000ffc200720c */ /* 0x002fe20003f45070 */
[----:B--2---:R-:W-:Y:S01]  /*59a0*/  VIADD R0, R0, 0x1e0 ;  /* 0x000001e000007836 */ /* 0x004fe20000000000 */
[----:B------:R-:W-:Y:S01]  /*59b0*/  @!PT LDS RZ, [RZ] ;  /* 0x00000000fffff984 */ /* 0x000fe20000000800 */
[----:B------:R-:W-:Y:S01]  /*59c0*/  @!PT LDS RZ, [RZ] ;  /* 0x00000000fffff984 */ /* 0x000fe20000000800 */
[----:B------:R-:W-:Y:S01]  /*59d0*/  @!PT LDS RZ, [RZ] ;  /* 0x00000000fffff984 */ /* 0x000fe20000000800 */
[----:B------:R-:W-:Y:S01]  /*59e0*/  @!PT LDS RZ, [RZ] ;  /* 0x00000000fffff984 */ /* 0x000fe20000000800 */
[----:B------:R1:W-:Y:S06]  /*59f0*/  MEMBAR.ALL.CTA ;  /* 0x0000000000007992 */ /* 0x0003ec0000008000 */
[----:B-1----:R-:W1:Y:S01]  /*5a00*/  FENCE.VIEW.ASYNC.S ;  /* 0x00000000000073c6 */ /* 0x002e620000000000 */
[----:B------:R-:W-:Y:S04]  /*5a10*/  PRMT R0, RZ, 0x654, R0 ;  /* 0x00000654ff007816 */ /* 0x000fe80000000000 */
[----:B-1----:R1:W-:Y:S01]  /*5a20*/  SYNCS.ARRIVE.TRANS64.RED.A1T0 RZ, [R0+URZ], RZ ;  /* 0x000000ff00ff79a7 */ /* 0x0023e200081004ff */
[----:B----4-:R-:W-:Y:S04]  /*5a30*/  LOP3.LUT P6, RZ, R14, 0x1, RZ, 0xc0, !PT ;  /* 0x000000010eff7812 */ /* 0x010fe800078cc0ff */
[----:B------:R-:W-:Y:S09]  /*5a40*/  P2R R213, PR, RZ, 0x40 ;  /* 0x00000040ffd57803 */ /* 0x000ff20000000000 */
[----:B------:R-:W-:Y:S02]  /*5a50*/  @P6 MOV R107, R12 ;  /* 0x0000000c006b6202 */ /* 0x000fe40000000f00 */
[----:B------:R-:W-:Y:S01]  /*5a60*/  @P6 LOP3.LUT R105, R13, 0xffff, RZ, 0xc0, !PT ;  /* 0x0000ffff0d696812 */ /* 0x000fe200078ec0ff */
[----:B-1----:R-:W-:Y:S06]  /*5a70*/  @!P0 BRA `(.L_x_102) ;  /* 0x0000000000a48947 */ /* 0x002fec0003800000 */
[----:B------:R-:W-:Y:S01]  /*5a80*/  IMAD.HI.U32 R20, R204, R19, RZ ;  /* 0x00000013cc147227 */ /* 0x000fe200078e00ff */
[----:B------:R-:W-:Y:S02]  /*5a90*/  ISETP.NE.AND P0, PT, R18, 0x1, PT ;  /* 0x000000011200780c */ /* 0x000fe40003f05270 */
[----:B------:R-:W-:Y:S01]  /*5aa0*/  ISETP.NE.AND P1, PT, R22, 0x1, PT ;  /* 0x000000011600780c */ /* 0x000fe20003f25270 */
[-C--:B------:R-:W-:Y:S01]  /*5ab0*/  IMAD.HI.U32 R10, R205, R196.reuse, RZ ;  /* 0x000000c4cd0a7227 */ /* 0x080fe200078e00ff */
[----:B------:R-:W-:Y:S02]  /*5ac0*/  SHF.R.U32.HI R11, RZ, R203, R20 ;  /* 0x000000cbff0b7219 */ /* 0x000fe40000011614 */
[----:B------:R-:W-:Y:S01]  /*5ad0*/  ISETP.NE.AND P3, PT, R104, 0x1, PT ;  /* 0x000000016800780c */ /* 0x000fe20003f65270 */
[----:B------:R-:W-:Y:S01]  /*5ae0*/  IMAD.HI.U32 R26, R105, R19, RZ ;  /* 0x00000013691a7227 */ /* 0x000fe200078e00ff */
[----:B------:R-:W-:Y:S02]  /*5af0*/  SHF.R.U32.HI R10, RZ, R197, R10 ;  /* 0x000000c5ff0a7219 */ /* 0x000fe4000001160a */
[----:B------:R-:W-:Y:S01]  /*5b00*/  SEL R3, R204, R11, !P0 ;  /* 0x0000000bcc037207 */ /* 0x000fe20004000000 */
[----:B------:R-:W-:Y:S01]  /*5b10*/  IMAD.HI.U32 R24, R107, R196, RZ ;  /* 0x000000c46b187227 */ /* 0x000fe200078e00ff */
[----:B------:R-:W-:Y:S03]  /*5b20*/  SEL R7, R205, R10, !P3 ;  /* 0x0000000acd077207 */ /* 0x000fe60005800000 */
[-C--:B------:R-:W-:Y:S01]  /*5b30*/  IMAD.HI.U32 R10, R3, R16.reuse, RZ ;  /* 0x00000010030a7227 */ /* 0x080fe200078e00ff */
[----:B------:R-:W-:Y:S03]  /*5b40*/  SHF.R.U32.HI R24, RZ, R197, R24 ;  /* 0x000000c5ff187219 */ /* 0x000fe60000011618 */
[----:B------:R-:W-:Y:S01]  /*5b50*/  IMAD.HI.U32 R20, R7, R16, RZ ;  /* 0x0000001007147227 */ /* 0x000fe200078e00ff */
[----:B------:R-:W-:Y:S02]  /*5b60*/  @P1 SHF.R.U32.HI R3, RZ, R17, R10 ;  /* 0x00000011ff031219 */ /* 0x000fe4000001160a */
[----:B------:R-:W-:Y:S02]  /*5b70*/  SHF.R.U32.HI R10, RZ, R203, R26 ;  /* 0x000000cbff0a7219 */ /* 0x000fe4000001161a */
[----:B------:R-:W-:Y:S01]  /*5b80*/  @P1 SHF.R.U32.HI R7, RZ, R17, R20 ;  /* 0x00000011ff071219 */ /* 0x000fe20000011614 */
[C---:B------:R-:W-:Y:S01]  /*5b90*/  IMAD R4, R22.reuse, R3, RZ ;  /* 0x0000000316047224 */ /* 0x040fe200078e02ff */
[----:B------:R-:W-:Y:S02]  /*5ba0*/  SEL R5, R105, R10, !P0 ;  /* 0x0000000a69057207 */ /* 0x000fe40004000000 */
[----:B------:R-:W-:Y:S01]  /*5bb0*/  SEL R3, R107, R24, !P3 ;  /* 0x000000186b037207 */ /* 0x000fe20005800000 */
[----:B------:R-:W-:Y:S01]  /*5bc0*/  IMAD R6, R22, R7, RZ ;  /* 0x0000000716067224 */ /* 0x000fe200078e02ff */
[C---:B------:R-:W-:Y:S01]  /*5bd0*/  ISETP.GE.AND P0, PT, R5.reuse, R4, PT ;  /* 0x000000040500720c */ /* 0x040fe20003f06270 */
[----:B------:R-:W-:Y:S03]  /*5be0*/  IMAD.HI.U32 R8, R5, R16, RZ ;  /* 0x0000001005087227 */ /* 0x000fe600078e00ff */
[----:B------:R-:W-:Y:S01]  /*5bf0*/  ISETP.GE.OR P0, PT, R3, R6, P0 ;  /* 0x000000060300720c */ /* 0x000fe20000706670 */
[----:B------:R-:W-:Y:S01]  /*5c00*/  IMAD.MOV R6, RZ, RZ, -R3 ;  /* 0x000000ffff067224 */ /* 0x000fe200078e0a03 */
[-C--:B------:R-:W-:Y:S03]  /*5c10*/  SHF.R.U32.HI R8, RZ, R17.reuse, R8 ;  /* 0x00000011ff087219 */ /* 0x080fe60000011608 */
[----:B------:R-:W-:Y:S01]  /*5c20*/  IMAD R107, R104, R6, R107 ;  /* 0x00000006686b7224 */ /* 0x000fe200078e026b */
[----:B------:R-:W-:Y:S05]  /*5c30*/  SEL R9, R5, R8, !P1 ;  /* 0x0000000805097207 */ /* 0x000fea0004800000 */
[----:B------:R-:W-:Y:S02]  /*5c40*/  IMAD.MOV R8, RZ, RZ, -R9 ;  /* 0x000000ffff087224 */ /* 0x000fe400078e0a09 */
[C---:B------:R-:W-:Y:S04]  /*5c50*/  @!P0 IMAD.HI.U32 R4, R3.reuse, R16, RZ ;  /* 0x0000001003048227 */ /* 0x040fe800078e00ff */
[----:B------:R-:W-:Y:S01]  /*5c60*/  IMAD R8, R22, R8, R5 ;  /* 0x0000000816087224 */ /* 0x000fe200078e0205 */
[----:B------:R-:W-:Y:S04]  /*5c70*/  @!P0 SHF.R.U32.HI R4, RZ, R17, R4 ;  /* 0x00000011ff048219 */ /* 0x000fe80000011604 */
[----:B------:R-:W-:Y:S02]  /*5c80*/  @!P0 SEL R0, R3, R4, !P1 ;  /* 0x0000000403008207 */ /* 0x000fe40004800000 */
[----:B------:R-:W-:Y:S02]  /*5c90*/  IADD3 R4, PT, PT, -R5, RZ, RZ ;  /* 0x000000ff05047210 */ /* 0x000fe40007ffe1ff */
[----:B------:R-:W-:Y:S01]  /*5ca0*/  @!P0 IADD3 R9, PT, PT, R9, -R0, RZ ;  /* 0x8000000009098210 */ /* 0x000fe20007ffe0ff */
[----:B------:R-:W-:Y:S02]  /*5cb0*/  @!P0 IMAD R0, R7, R8, R0 ;  /* 0x0000000807008224 */ /* 0x000fe400078e0200 */
[----:B------:R-:W-:Y:S02]  /*5cc0*/  IMAD R105, R18, R4, R105 ;  /* 0x0000000412697224 */ /* 0x000fe400078e0269 */
[----:B------:R-:W-:Y:S02]  /*5cd0*/  @!P0 IMAD R5, R9, R22, R3 ;  /* 0x0000001609058224 */ /* 0x000fe400078e0203 */
[----:B------:R-:W-:Y:S04]  /*5ce0*/  @!P0 IMAD.MOV.U32 R3, RZ, RZ, R0 ;  /* 0x000000ffff038224 */ /* 0x000fe800078e0000 */
[----:B------:R-:W-:Y:S02]  /*5cf0*/  IMAD R107, R3, R104, R107 ;  /* 0x00000068036b7224 */ /* 0x000fe400078e026b */
[----:B------:R-:W-:Y:S02]  /*5d00*/  IMAD R105, R5, R18, R105 ;  /* 0x0000001205697224 */ /* 0x000fe400078e0269 */
.L_x_102:
[----:B------:R-:W-:Y:S01]  /*5d10*/  UISETP.NE.U32.AND UP3, UPT, UR42, URZ, UPT ;  /* 0x000000ff2a00728c */ /* 0x000fe2000bf65070 */
[----:B------:R-:W-:Y:S03]  /*5d20*/  ISETP.NE.AND.EX P2, PT, R195, RZ, PT, P2 ;  /* 0x000000ffc300720c */ /* 0x000fe60003f45320 */
[----:B------:R-:W-:Y:S09]  /*5d30*/  UISETP.NE.AND.EX UP3, UPT, UR43, URZ, UPT, UP3 ;  /* 0x000000ff2b00728c */ /* 0x000ff2000bf65330 */
[----:B------:R-:W-:Y:S05]  /*5d40*/  BRA.U !UP3, `(.L_x_103) ;  /* 0x000000010b387547 */ /* 0x000fea000b800000 */
[----:B------:R-:W-:Y:S01]  /*5d50*/  UISETP.NE.U32.AND UP0, UPT, UR40, URZ, UPT ;  /* 0x000000ff2800728c */ /* 0x000fe2000bf05070 */
[----:B------:R-:W-:Y:S03]  /*5d60*/  HFMA2 R202, -RZ, RZ, 0, 5.9604644775390625e-08 ;  /* 0x00000001ffca7431 */ /* 0x000fe600000001ff */
[----:B------:R-:W-:Y:S06]  /*5d70*/  UISETP.NE.AND.EX UP0, UPT, UR41, URZ, UPT, UP0 ;  /* 0x000000ff2900728c */ /* 0x000fec000bf05300 */
[----:B------:R-:W-:Y:S05]  /*5d80*/  PLOP3.LUT P0, PT, PT, PT, UP0, 0x80, 0x8 ;  /* 0x000000000008781c */ /* 0x000fea0003f0f008 */
[----:B------:R-:W1:Y:S01]  /*5d90*/  @UP0 LDCU.64 UR6, c[0x0][0x888] ;  /* 0x00011100ff0607ac */ /* 0x000e620008000a00 */
[----:B------:R-:W-:Y:S04]  /*5da0*/  @UP0 UIMAD UR4, UR36, UR42, URZ ;  /* 0x0000002a240402a4 */ /* 0x000fe8000f8e02ff */
[----:B-1----:R-:W-:Y:S06]  /*5db0*/  @UP0 UIMAD.WIDE UR6, UR4, 0x4, UR6 ;  /* 0x00000004040608a5 */ /* 0x002fec000f8e0206 */
[----:B------:R-:W-:Y:S02]  /*5dc0*/  IMAD.U32 R4, RZ, RZ, UR6 ;  /* 0x00000006ff047e24 */ /* 0x000fe4000f8e00ff */
[----:B------:R-:W-:Y:S05]  /*5dd0*/  IMAD.U32 R5, RZ, RZ, UR7 ;  /* 0x00000007ff057e24 */ /* 0x000fea000f8e00ff */
[----:B------:R-:W2:Y:S02]  /*5de0*/  @P0 LDG.E R0, desc[UR46][R4.64] ;  /* 0x0000002e04000981 */ /* 0x000ea4000c1e1900 */
[----:B--2---:R-:W-:Y:S01]  /*5df0*/  @P0 R2UR UR39, R0 ;  /* 0x00000000002702ca */ /* 0x004fe200000e0000 */
[----:B------:R-:W-:Y:S05]  /*5e00*/  IMAD.MOV.U32 R0, RZ, RZ, 0x1 ;  /* 0x00000001ff007424 */ /* 0x000fea00078e00ff */
[----:B------:R-:W-:Y:S08]  /*5e10*/  @!P0 PRMT R202, R0, 0x7610, R202 ;  /* 0x0000761000ca8816 */ /* 0x000ff000000000ca */
[----:B------:R-:W1:Y:S02]  /*5e20*/  @!UP0 LDCU UR39, c[0x0][0x880] ;  /* 0x00011000ff2787ac */ /* 0x000e640008000800 */
.L_x_103:
[----:B------:R-:W-:Y:S05]  /*5e30*/  @!P2 BRA `(.L_x_104) ;  /* 0x000000000020a947 */ /* 0x000fea0003800000 */
[----:B---3--:R-:W-:Y:S04]  /*5e40*/  ISETP.NE.U32.AND P0, PT, R192, RZ, PT ;  /* 0x000000ffc000720c */ /* 0x008fe80003f05070 */
[----:B------:R-:W-:Y:S11]  /*5e50*/  ISETP.NE.AND.EX P0, PT, R193, RZ, PT, P0 ;  /* 0x000000ffc100720c */ /* 0x000ff60003f05300 */
[----:B------:R-:W-:Y:S02]  /*5e60*/  @!UPT UIADD3 URZ, UPT, UPT, URZ, URZ, URZ ;  /* 0x000000fffffff290 */ /* 0x000fe4000fffe0ff */
[----:B------:R-:W2:Y:S01]  /*5e70*/  @P0 LDC.64 R4, c[0x0][0x8a8] ;  /* 0x00022a00ff040b82 */ /* 0x000ea20000000a00 */
[----:B------:R-:W-:Y:S04]  /*5e80*/  @P0 IMAD R0, R194, UR36, RZ ;  /* 0x00000024c2000c24 */ /* 0x000fe8000f8e02ff */
[----:B--2---:R-:W-:Y:S05]  /*5e90*/  @P0 IMAD.WIDE R4, R0, 0x4, R4 ;  /* 0x0000000400040825 */ /* 0x004fea00078e0204 */
[----:B-----5:R2:W5:Y:S02]  /*5ea0*/  @P0 LDG.E R106, desc[UR46][R4.64] ;  /* 0x0000002e046a0981 */ /* 0x020564000c1e1900 */
[----:B--2---:R-:W4:Y:S02]  /*5eb0*/  @!P0 LDC R106, c[0x0][0x8a0] ;  /* 0x00022800ff6a8b82 */ /* 0x004f240000000800 */
.L_x_104:
[----:B------:R-:W2:Y:S01]  /*5ec0*/  LDC.64 R4, c[0x0][0xb10] ;  /* 0x0002c400ff047b82 */ /* 0x000ea20000000a00 */
[----:B------:R-:W-:Y:S01]  /*5ed0*/  UISETP.NE.AND UP4, UPT, UR45, URZ, UPT ;  /* 0x000000ff2d00728c */ /* 0x000fe2000bf85270 */
[----:B------:R-:W-:Y:S01]  /*5ee0*/  SHF.L.U32 R8, R211, 0x1f, RZ ;  /* 0x0000001fd3087819 */ /* 0x000fe200000006ff */
[----:B------:R-:W-:Y:S01]  /*5ef0*/  UPLOP3.LUT UP0, UPT, UPT, UPT, UPT, 0x40, 0x4 ;  /* 0x000000000004789c */ /* 0x000fe20003f0e870 */
[----:B------:R-:W-:Y:S01]  /*5f00*/  @P6 SHF.R.U32.HI R208, RZ, 0x10, R13 ;  /* 0x00000010ffd06819 */ /* 0x000fe2000001160d */
[----:B------:R-:W-:Y:S03]  /*5f10*/  ULEA UR48, UR38, UR44, 0x3 ;  /* 0x0000002c26307291 */ /* 0x000fe6000f8e18ff */
[----:B------:R-:W3:Y:S01]  /*5f20*/  LDC.64 R6, c[0x0][0xb18] ;  /* 0x0002c600ff067b82 */ /* 0x000ee20000000a00 */
[----:B------:R-:W-:Y:S01]  /*5f30*/  PLOP3.LUT P1, PT, PT, PT, UP4, 0x80, 0x8 ;  /* 0x000000000008781c */ /* 0x000fe20003f2f048 */
[----:B------:R-:W-:Y:S01]  /*5f40*/  VIADD R214, R214, 0x1 ;  /* 0x00000001d6d67836 */ /* 0x000fe20000000000 */
[----:B------:R-:W-:Y:S02]  /*5f50*/  CS2R R144, SRZ ;  /* 0x0000000000907805 */ /* 0x000fe4000001ff00 */
[----:B------:R-:W-:Y:S02]  /*5f60*/  CS2R R140, SRZ ;  /* 0x00000000008c7805 */ /* 0x000fe4000001ff00 */
[----:B------:R-:W-:Y:S01]  /*5f70*/  CS2R R136, SRZ ;  /* 0x0000000000887805 */ /* 0x000fe2000001ff00 */
[----:B------:R-:W1:Y:S01]  /*5f80*/  @UP4 LDCU.64 UR4, c[0x0][0x888] ;  /* 0x00011100ff0447ac */ /* 0x000e620008000a00 */
[----:B------:R-:W-:Y:S02]  /*5f90*/  CS2R R132, SRZ ;  /* 0x0000000000847805 */ /* 0x000fe4000001ff00 */
[----:B------:R-:W-:Y:S02]  /*5fa0*/  CS2R R128, SRZ ;  /* 0x0000000000807805 */ /* 0x000fe4000001ff00 */
[----:B------:R-:W-:Y:S02]  /*5fb0*/  CS2R R124, SRZ ;  /* 0x00000000007c7805 */ /* 0x000fe4000001ff00 */
[----:B------:R-:W-:Y:S02]  /*5fc0*/  CS2R R120, SRZ ;  /* 0x0000000000787805 */ /* 0x000fe4000001ff00 */
[----:B------:R-:W-:Y:S01]  /*5fd0*/  CS2R R116, SRZ ;  /* 0x0000000000747805 */ /* 0x000fe2000001ff00 */
[----:B------:R-:W-:Y:S01]  /*5fe0*/  @UP4 UPLOP3.LUT UP0, UPT, UPT, UPT, UP3, 0x80, 0x8 ;  /* 0x000000000008489c */ /* 0x000fe20003f0f030 */
[----:B------:R-:W-:Y:S02]  /*5ff0*/  CS2R R112, SRZ ;  /* 0x0000000000707805 */ /* 0x000fe4000001ff00 */
[----:B------:R-:W-:Y:S01]  /*6000*/  @P1 LOP3.LUT P0, RZ, R202, 0xff, RZ, 0xc0, !PT ;  /* 0x000000ffcaff1812 */ /* 0x000fe2000780c0ff */
[----:B-1----:R-:W-:Y:S01]  /*6010*/  @UP4 UISETP.NE.AND UP1, UPT, UR39, URZ, UPT ;  /* 0x000000ff2700428c */ /* 0x002fe2000bf25270 */
[----:B------:R-:W-:Y:S02]  /*6020*/  CS2R R110, SRZ ;  /* 0x00000000006e7805 */ /* 0x000fe4000001ff00 */
[----:B------:R-:W-:Y:S01]  /*6030*/  CS2R R114, SRZ ;  /* 0x0000000000727805 */ /* 0x000fe2000001ff00 */
[----:B------:R-:W-:Y:S02]  /*6040*/  @UP4 UISETP.NE.U32.AND UP2, UPT, UR4, URZ, UPT ;  /* 0x000000ff0400428c */ /* 0x000fe4000bf45070 */
[----:B------:R-:W-:Y:S02]  /*6050*/  @UP4 USEL UR4, URZ, 0xffffffff, UP1 ;  /* 0xffffffffff044887 */ /* 0x000fe40008800000 */
[----:B------:R-:W-:Y:S04]  /*6060*/  @UP4 UISETP.NE.AND.EX UP2, UPT, UR5, URZ, UPT, UP2 ;  /* 0x000000ff0500428c */ /* 0x000fe8000bf45320 */
[----:B------:R-:W-:Y:S01]  /*6070*/  @P1 VOTEU.ANY UP1, P0 ;  /* 0x0000000000ff1886 */ /* 0x000fe20000020100 */
[----:B------:R-:W-:Y:S01]  /*6080*/  ISETP.NE.AND P0, PT, R23, 0x1, PT ;  /* 0x000000011700780c */ /* 0x000fe20003f05270 */
[----:B------:R-:W-:Y:S04]  /*6090*/  @UP4 USEL UR5, URZ, 0xffffffff, UP2 ;  /* 0xffffffffff054887 */ /* 0x000fe80009000000 */
[----:B------:R-:W-:Y:S04]  /*60a0*/  @UP0 USEL UR4, UR5, UR4, !UP1 ;  /* 0x0000000405040287 */ /* 0x000fe8000c800000 */
[----:B------:R-:W-:Y:S04]  /*60b0*/  @UP4 ULOP3.LUT UR4, UR4, 0x1, URZ, 0xc0, !UPT ;  /* 0x0000000104044892 */ /* 0x000fe8000f8ec0ff */
[----:B------:R-:W1:Y:S01]  /*60c0*/  @!P0 LDC R0, c[0x0][0xb20] ;  /* 0x0002c800ff008b82 */ /* 0x000e620000000800 */
[----:B------:R-:W-:Y:S01]  /*60d0*/  UISETP.NE.U32.OR UP0, UPT, UR4, 0x1, !UP4 ;  /* 0x000000010400788c */ /* 0x000fe2000e705470 */
[----:B--2---:R-:W-:Y:S01]  /*60e0*/  @!P0 IMAD.HI.U32 R4, R107, R4, RZ ;  /* 0x000000046b048227 */ /* 0x004fe200078e00ff */
[----:B---3--:R-:W-:Y:S05]  /*60f0*/  @!P0 ISETP.NE.AND P1, PT, R6, 0x1, PT ;  /* 0x000000010600880c */ /* 0x008fea0003f25270 */
[----:B------:R-:W2:Y:S01]  /*6100*/  @!P0 LDC R3, c[0x0][0xb0c] ;  /* 0x0002c300ff038b82 */ /* 0x000ea20000000800 */
[----:B------:R-:W-:Y:S01]  /*6110*/  @!P0 IMAD.HI.U32 R7, R105, R7, RZ ;  /* 0x0000000769078227 */ /* 0x000fe200078e00ff */
[----:B------:R-:W-:Y:S02]  /*6120*/  PLOP3.LUT P3, PT, PT, PT, UP0, 0x80, 0x8 ;  /* 0x000000000008781c */ /* 0x000fe40003f6f008 */
[----:B------:R-:W-:Y:S11]  /*6130*/  @!P0 SHF.R.U32.HI R4, RZ, R5, R4 ;  /* 0x00000005ff048219 */ /* 0x000ff60000011604 */
[----:B------:R-:W-:Y:S04]  /*6140*/  @P3 SHF.L.U32 R9, R209, 0x1f, RZ ;  /* 0x0000001fd1093819 */ /* 0x000fe800000006ff */
[----:B------:R-:W3:Y:S01]  /*6150*/  @P3 SYNCS.PHASECHK.TRANS64.TRYWAIT P5, [UR44+0x1b0], R9 ;  /* 0x0001b009ff0035a7 */ /* 0x000ee200080a112c */
[----:B-1----:R-:W-:Y:S02]  /*6160*/  @!P0 SHF.R.U32.HI R0, RZ, R0, R7 ;  /* 0x00000000ff008219 */ /* 0x002fe40000011607 */
[----:B--2---:R-:W-:Y:S02]  /*6170*/  @!P0 ISETP.NE.AND P2, PT, R3, 0x1, PT ;  /* 0x000000010300880c */ /* 0x004fe40003f45270 */
[----:B------:R-:W-:Y:S02]  /*6180*/  @!P0 SEL R5, R105, R0, !P1 ;  /* 0x0000000069058207 */ /* 0x000fe40004800000 */
[----:B------:R-:W-:Y:S05]  /*6190*/  @!P0 SEL R4, R107, R4, !P2 ;  /* 0x000000046b048207 */ /* 0x000fea0005000000 */
[----:B------:R-:W-:Y:S02]  /*61a0*/  @!P0 IMAD.IADD R0, R5, 0x1, -R4 ;  /* 0x0000000105008824 */ /* 0x000fe400078e0a04 */
[----:B------:R-:W-:Y:S01]  /*61b0*/  @!P0 IMAD.IADD R4, R4, 0x1, -R5 ;  /* 0x0000000104048824 */ /* 0x000fe200078e0a05 */
[----:B------:R1:W2:Y:S01]  /*61c0*/  SYNCS.PHASECHK.TRANS64.TRYWAIT P4, [UR48+0x1f0], R8 ;  /* 0x0001f008ff0075a7 */ /* 0x0002a20008081130 */
[----:B------:R-:W-:Y:S02]  /*61d0*/  @!P0 IMAD R107, R0, R3, R107 ;  /* 0x00000003006b8224 */ /* 0x000fe400078e026b */
[----:B------:R-:W-:Y:S01]  /*61e0*/  @!P0 IMAD R105, R4, R6, R105 ;  /* 0x0000000604698224 */ /* 0x000fe200078e0269 */
[----:B------:R-:W-:Y:S02]  /*61f0*/  PLOP3.LUT P0, PT, PT, PT, PT, 0x8, 0x80 ;  /* 0x000000000080781c */ /* 0x000fe40003f0e170 */
[----:B---3--:R-:W-:Y:S01]  /*6200*/  @P3 PLOP3.LUT P0, PT, P5, PT, PT, 0x8, 0x80 ;  /* 0x000000000080381c */ /* 0x008fe20002f0e170 */
[----:B------:R-:W-:Y:S01]  /*6210*/  @!UPT UIADD3 URZ, UPT, UPT, URZ, URZ, URZ ;  /* 0x000000fffffff290 */ /* 0x000fe2000fffe0ff */
[----:B-1----:R-:W-:Y:S11]  /*6220*/  BRA.U !UP0, `(.L_x_105) ;  /* 0x0000000108c47547 */ /* 0x002ff6000b800000 */
[----:B------:R-:W-:Y:S01]  /*6230*/  LOP3.LUT P1, RZ, R202, 0xff, RZ, 0xc0, !PT ;  /* 0x000000ffcaff7812 */ /* 0x000fe2000782c0ff */
[----:B------:R-:W-:Y:S01]  /*6240*/  @!UPT UIADD3 URZ, UPT, UPT, URZ, URZ, URZ ;  /* 0x000000fffffff290 */ /* 0x000fe2000fffe0ff */
[----:B------:R-:W-:Y:S11]  /*6250*/  @!P0 BRA `(.L_x_106) ;  /* 0x00000000000c8947 */ /* 0x000ff60003800000 */
[----:B------:R-:W-:Y:S04]  /*6260*/  SHF.L.U32 R3, R209, 0x1f, RZ ;  /* 0x0000001fd1037819 */ /* 0x000fe800000006ff */
[----:B------:R-:W1:Y:S02]  /*6270*/  SYNCS.PHASECHK.TRANS64.TRYWAIT P0, [UR44+0x1b0], R3 ;  /* 0x0001b003ff0075a7 */ /* 0x000e64000800112c */
[----:B-1----:R-:W-:Y:S05]  /*6280*/  @!P0 BRA `(.L_x_107) ;  /* 0x0000004000888947 */ /* 0x002fea0003800000 */
.L_x_106:
[----:B------:R-:W-:Y:S01]  /*6290*/  UISETP.NE.U32.AND UP0, UPT, UR40, URZ, UPT ;  /* 0x000000ff2800728c */ /* 0x000fe2000bf05070 */
[----:B------:R-:W-:Y:S01]  /*62a0*/  CS2R R114, SRZ ;  /* 0x0000000000727805 */ /* 0x000fe2000001ff00 */
[----:B------:R-:W-:Y:S01]  /*62b0*/  UISETP.NE.AND UP1, UPT, UR39, URZ, UPT ;  /* 0x000000ff2700728c */ /* 0x000fe2000bf25270 */
[----:B------:R-:W-:Y:S01]  /*62c0*/  CS2R R110, SRZ ;  /* 0x00000000006e7805 */ /* 0x000fe2000001ff00 */
[----:B------:R-:W-:Y:S01]  /*62d0*/  UISETP.NE.AND.EX UP0, UPT, UR41, URZ, UPT, UP0 ;  /* 0x000000ff2900728c */ /* 0x000fe2000bf05300 */
[----:B------:R-:W-:Y:S01]  /*62e0*/  CS2R R112, SRZ ;  /* 0x0000000000707805 */ /* 0x000fe2000001ff00 */
[----:B------:R-:W-:Y:S01]  /*62f0*/  USEL UR4, URZ, 0xffffffff, UP1 ;  /* 0xffffffffff047887 */ /* 0x000fe20008800000 */
[----:B------:R-:W-:Y:S01]  /*6300*/  CS2R R116, SRZ ;  /* 0x0000000000747805 */ /* 0x000fe2000001ff00 */
[----:B------:R-:W-:Y:S01]  /*6310*/  USEL UR5, URZ, 0xffffffff, UP0 ;  /* 0xffffffffff057887 */ /* 0x000fe20008000000 */
[----:B------:R-:W-:Y:S02]  /*6320*/  CS2R R120, SRZ ;  /* 0x0000000000787805 */ /* 0x000fe4000001ff00 */
[----:B------:R-:W-:Y:S01]  /*6330*/  CS2R R124, SRZ ;  /* 0x00000000007c7805 */ /* 0x000fe2000001ff00 */
[----:B------:R-:W-:Y:S01]  /*6340*/  VOTEU.ANY UP0, P1 ;  /* 0x0000000000ff7886 */ /* 0x000fe20000800100 */
[----:B------:R-:W-:Y:S01]  /*6350*/  @UP3 USEL UR4, UR5, UR4, !UP0 ;  /* 0x0000000405043287 */ /* 0x000fe2000c000000 */
[----:B------:R-:W-:Y:S02]  /*6360*/  CS2R R128, SRZ ;  /* 0x0000000000807805 */ /* 0x000fe4000001ff00 */
[----:B------:R-:W-:Y:S02]  /*6370*/  CS2R R132, SRZ ;  /* 0x0000000000847805 */ /* 0x000fe4000001ff00 */
[----:B------:R-:W-:Y:S01]  /*6380*/  CS2R R136, SRZ ;  /* 0x0000000000887805 */ /* 0x000fe2000001ff00 */
[----:B------:R-:W-:Y:S01]  /*6390*/  ULOP3.LUT UR4, UR4, 0x1, URZ, 0xc0, !UPT ;  /* 0x0000000104047892 */ /* 0x000fe2000f8ec0ff */
[----:B------:R-:W-:Y:S02]  /*63a0*/  CS2R R140, SRZ ;  /* 0x00000000008c7805 */ /* 0x000fe4000001ff00 */
[----:B------:R-:W-:Y:S02]  /*63b0*/  CS2R R144, SRZ ;  /* 0x0000000000907805 */ /* 0x000fe4000001ff00 */
[----:B------:R-:W-:Y:S01]  /*63c0*/  LOP3.LUT R209, R209, 0x1, RZ, 0x3c, !PT ;  /* 0x00000001d1d17812 */ /* 0x000fe200078e3cff */
[----:B------:R-:W-:Y:S02]  /*63d0*/  UISETP.NE.U32.AND UP0, UPT, UR4, 0x1, UPT ;  /* 0x000000010400788c */ /* 0x000fe4000bf05070 */
[----:B------:R-:W-:Y:S04]  /*63e0*/  UIADD3 UR4, UPT, UPT, UR44, 0x1b8, URZ ;  /* 0x000001b82c047890 */ /* 0x000fe8000fffe0ff */
[----:B------:R-:W-:Y:S01]  /*63f0*/  PLOP3.LUT P0, PT, PT, PT, UP0, 0x80, 0x8 ;  /* 0x000000000008781c */ /* 0x000fe20003f0f008 */
[----:B------:R-:W-:Y:S11]  /*6400*/  UPRMT UR4, UR37, 0x654, UR4 ;  /* 0x0000065425047896 */ /* 0x000ff60008000004 */
[----:B------:R-:W-:Y:S01]  /*6410*/  @!UPT UIADD3 URZ, UPT, UPT, URZ, URZ, URZ ;  /* 0x000000fffffff290 */ /* 0x000fe2000fffe0ff */
[----:B------:R3:W1:Y:S04]  /*6420*/  @P0 LDS.64 R114, [R206+UR44+0x300] ;  /* 0x0003002cce720984 */ /* 0x0006680008000a00 */
        /* <DEDUP_REMOVED lines=9> */
[----:B------:R3:W1:Y:S01]  /*64c0*/  @P0 LDS.64 R144, [R206+UR44+0x2b00] ;  /* 0x002b002cce900984 */ /* 0x0006620008000a00 */
[----:B------:R-:W-:Y:S01]  /*64d0*/  @!PT LDS RZ, [RZ] ;  /* 0x00000000fffff984 */ /* 0x000fe20000000800 */
[----:B------:R-:W-:Y:S01]  /*64e0*/  @!PT LDS RZ, [RZ] ;  /* 0x00000000fffff984 */ /* 0x000fe20000000800 */
[----:B------:R-:W-:Y:S01]  /*64f0*/  @!PT LDS RZ, [RZ] ;  /* 0x00000000fffff984 */ /* 0x000fe20000000800 */
[----:B------:R-:W-:Y:S01]  /*6500*/  @!PT LDS RZ, [RZ] ;  /* 0x00000000fffff984 */ /* 0x000fe20000000800 */
[----:B------:R4:W-:Y:S06]  /*6510*/  MEMBAR.ALL.CTA ;  /* 0x0000000000007992 */ /* 0x0009ec0000008000 */
[----:B----4-:R-:W4:Y:S02]  /*6520*/  FENCE.VIEW.ASYNC.S ;  /* 0x00000000000073c6 */ /* 0x010f240000000000 */
[----:B----4-:R-:W-:Y:S01]  /*6530*/  SYNCS.ARRIVE.TRANS64.RED.A1T0 RZ, [UR4], RZ ;  /* 0x000000ffffff79a7 */ /* 0x010fe20008100404 */
.L_x_105:
[----:B--2---:R-:W-:Y:S05]  /*6540*/  @P4 BRA `(.L_x_108) ;  /* 0x0000000000084947 */ /* 0x004fea0003800000 */
[----:B------:R-:W2:Y:S02]  /*6550*/  SYNCS.PHASECHK.TRANS64.TRYWAIT P0, [UR48+0x1f0], R8 ;  /* 0x0001f008ff0075a7 */ /* 0x000ea40008001130 */
[----:B--2---:R-:W-:Y:S05]  /*6560*/  @!P0 BRA `(.L_x_109) ;  /* 0x0000003c00e88947 */ /* 0x004fea0003800000 */
.L_x_108:
[----:B------:R-:W-:Y:S04]  /*6570*/  ULEA.HI UR4, UR38, UR38, URZ, 0x1 ;  /* 0x0000002626047291 */ /* 0x000fe8000f8f08ff */
[----:B------:R-:W-:Y:S02]  /*6580*/  USHF.R.U32.HI UR5, URZ, 0x1, UR4 ;  /* 0x00000001ff057899 */ /* 0x000fe40008011604 */
[----:B------:R-:W-:Y:S04]  /*6590*/  ULOP3.LUT UR4, UR4, 0xffe, URZ, 0xc0, !UPT ;  /* 0x00000ffe04047892 */ /* 0x000fe8000f8ec0ff */
[----:B------:R-:W-:Y:S01]  /*65a0*/  UIADD3 UR4, UPT, UPT, -UR4, UR38, URZ ;  /* 0x0000002604047290 */ /* 0x000fe2000fffe1ff */
[----:B------:R-:W-:Y:S04]  /*65b0*/  IMAD.U32 R5, RZ, RZ, UR5 ;  /* 0x00000005ff057e24 */ /* 0x000fe8000f8e00ff */
[----:B-1----:R-:W-:Y:S01]  /*65c0*/  IMAD R3, R5, 0xb0, R2 ;  /* 0x000000b005037824 */ /* 0x002fe200078e0202 */
[----:B------:R-:W-:Y:S05]  /*65d0*/  MOV R108, UR4 ;  /* 0x00000004006c7c02 */ /* 0x000fea0008000f00 */
[----:B------:R-:W-:Y:S05]  /*65e0*/  IMAD R108, R108, 0x100000, R3 ;  /* 0x001000006c6c7824 */ /* 0x000fea00078e0203 */
[----:B------:R-:W-:Y:S04]  /*65f0*/  SHF.R.U32.HI R0, RZ, 0x15, R108 ;  /* 0x00000015ff007819 */ /* 0x000fe8000001166c */
[----:B------:R-:W-:Y:S11]  /*6600*/  LOP3.LUT P0, RZ, R0, 0x3, R207, 0x48, !PT ;  /* 0x0000000300ff7812 */ /* 0x000ff600078048cf */
[----:B------:R-:W-:Y:S02]  /*6610*/  @!UPT UIADD3 URZ, UPT, UPT, URZ, URZ, URZ ;  /* 0x000000fffffff290 */ /* 0x000fe4000fffe0ff */
[----:B------:R-:W-:Y:S05]  /*6620*/  @!P0 BRA `(.L_x_110) ;  /* 0x0000000000408947 */ /* 0x000fea0003800000 */
[----:B------:R-:W1:Y:S01]  /*6630*/  LDCU.64 UR8, c[0x4][0x68] ;  /* 0x01000d00ff0877ac */ /* 0x000e620008000a00 */
[----:B------:R-:W-:Y:S01]  /*6640*/  MOV R15, 0x0 ;  /* 0x00000000000f7802 */ /* 0x000fe20000000f00 */
[----:B------:R-:W-:Y:S02]  /*6650*/  HFMA2 R12, -RZ, RZ, 0, 5.9604644775390625e-08 ;  /* 0x00000001ff0c7431 */ /* 0x000fe400000001ff */
[----:B------:R-:W-:Y:S02]  /*6660*/  IMAD.MOV.U32 R8, RZ, RZ, 0x192 ;  /* 0x00000192ff087424 */ /* 0x000fe400078e00ff */
[----:B------:R-:W-:Y:S01]  /*6670*/  IMAD.MOV.U32 R13, RZ, RZ, RZ ;  /* 0x000000ffff0d7224 */ /* 0x000fe200078e00ff */
[----:B------:R-:W2:Y:S01]  /*6680*/  LDCU.64 UR6, c[0x4][0x70] ;  /* 0x01000e00ff0677ac */ /* 0x000ea20008000a00 */
[----:B------:R-:W3:Y:S01]  /*6690*/  LDC.64 R14, c[0x4][R15] ;  /* 0x010000000f0e7b82 */ /* 0x000ee20000000a00 */
[----:B------:R-:W4:Y:S01]  /*66a0*/  LDCU.64 UR4, c[0x4][0x8] ;  /* 0x01000100ff0477ac */ /* 0x000f220008000a00 */
[----:B-1----:R-:W-:Y:S01]  /*66b0*/  MOV R5, UR9 ;  /* 0x0000000900057c02 */ /* 0x002fe20008000f00 */
[----:B------:R-:W-:Y:S01]  /*66c0*/  IMAD.U32 R4, RZ, RZ, UR8 ;  /* 0x00000008ff047e24 */ /* 0x000fe2000f8e00ff */
[----:B--2---:R-:W-:Y:S01]  /*66d0*/  MOV R7, UR7 ;  /* 0x0000000700077c02 */ /* 0x004fe20008000f00 */
[----:B------:R-:W-:Y:S01]  /*66e0*/  IMAD.U32 R6, RZ, RZ, UR6 ;  /* 0x00000006ff067e24 */ /* 0x000fe2000f8e00ff */
[----:B----4-:R-:W-:Y:S01]  /*66f0*/  MOV R11, UR5 ;  /* 0x00000005000b7c02 */ /* 0x010fe20008000f00 */
[----:B------:R-:W-:Y:S02]  /*6700*/  IMAD.U32 R10, RZ, RZ, UR4 ;  /* 0x00000004ff0a7e24 */ /* 0x000fe4000f8e00ff */
[----:B------:R-:W-:Y:S07]  /*6710*/  LEPC R20, `(.L_x_110) ;  /* 0x000000001014794e */ /* 0x000fee0000000000 */
[----:B---3-5:R-:W-:Y:S05]  /*6720*/  CALL.ABS.NOINC R14 ;  /* 0x000000000e007343 */ /* 0x028fea0003c00000 */
.L_x_110:
[----:B------:R-:W-:Y:S05]  /*6730*/  WARPSYNC.ALL ;  /* 0x0000000000007948 */ /* 0x000fea0003800000 */
[C---:B------:R-:W-:Y:S01]  /*6740*/  R2UR UR4, R108.reuse ;  /* 0x000000006c0472ca */ /* 0x040fe200000e0000 */
[----:B------:R-:W-:Y:S05]  /*6750*/  VIADD R0, R108, 0x10 ;  /* 0x000000106c007836 */ /* 0x000fea0000000000 */
[----:B------:R-:W-:Y:S04]  /*6760*/  SHF.R.U32.HI R0, RZ, 0x15, R0 ;  /* 0x00000015ff007819 */ /* 0x000fe80000011600 */
[----:B------:R-:W-:Y:S03]  /*6770*/  LOP3.LUT P0, RZ, R0, 0x3, R207, 0x48, !PT ;  /* 0x0000000300ff7812 */ /* 0x000fe600078048cf */
[----:B------:R-:W1:Y:S01]  /*6780*/  LDTM.16dp32bit_t0_t15.x8 R96, tmem[UR4] ;  /* 0x00000004006079ee */ /* 0x000e620008980000 */
[----:B------:R-:W2:Y:S09]  /*6790*/  LDTM.16dp32bit_t16_t31.x8 R96, tmem[UR4+0x8] ;  /* 0x00000804006079ee */ /* 0x000eb200089a0000 */
[----:B--2---:R-:W-:Y:S05]  /*67a0*/  @!P0 BRA `(.L_x_111) ;  /* 0x0000000000408947 */ /* 0x004fea0003800000 */
[----:B------:R-:W2:Y:S01]  /*67b0*/  LDCU.64 UR8, c[0x4][0x68] ;  /* 0x01000d00ff0877ac */ /* 0x000ea20008000a00 */
[----:B------:R-:W-:Y:S01]  /*67c0*/  MOV R15, 0x0 ;  /* 0x00000000000f7802 */ /* 0x000fe20000000f00 */
[----:B------:R-:W-:Y:S02]  /*67d0*/  HFMA2 R12, -RZ, RZ, 0, 5.9604644775390625e-08 ;  /* 0x00000001ff0c7431 */ /* 0x000fe400000001ff */
[----:B------:R-:W-:Y:S02]  /*67e0*/  IMAD.MOV.U32 R8, RZ, RZ, 0x192 ;  /* 0x00000192ff087424 */ /* 0x000fe400078e00ff */
[----:B------:R-:W-:Y:S01]  /*67f0*/  IMAD.MOV.U32 R13, RZ, RZ, RZ ;  /* 0x000000ffff0d7224 */ /* 0x000fe200078e00ff */
[----:B------:R-:W3:Y:S01]  /*6800*/  LDCU.64 UR6, c[0x4][0x70] ;  /* 0x01000e00ff0677ac */ /* 0x000ee20008000a00 */
[----:B------:R-:W1:Y:S01]  /*6810*/  LDC.64 R14, c[0x4][R15] ;  /* 0x010000000f0e7b82 */ /* 0x000e620000000a00 */
[----:B------:R-:W4:Y:S01]  /*6820*/  LDCU.64 UR4, c[0x4][0x8] ;  /* 0x01000100ff0477ac */ /* 0x000f220008000a00 */
[----:B--2---:R-:W-:Y:S01]  /*6830*/  MOV R5, UR9 ;  /* 0x0000000900057c02 */ /* 0x004fe20008000f00 */
[----:B------:R-:W-:Y:S01]  /*6840*/  IMAD.U32 R4, RZ, RZ, UR8 ;  /* 0x00000008ff047e24 */ /* 0x000fe2000f8e00ff */
[----:B---3--:R-:W-:Y:S01]  /*6850*/  MOV R7, UR7 ;  /* 0x0000000700077c02 */ /* 0x008fe20008000f00 */
[----:B------:R-:W-:Y:S01]  /*6860*/  IMAD.U32 R6, RZ, RZ, UR6 ;  /* 0x00000006ff067e24 */ /* 0x000fe2000f8e00ff */
[----:B----4-:R-:W-:Y:S01]  /*6870*/  MOV R11, UR5 ;  /* 0x00000005000b7c02 */ /* 0x010fe20008000f00 */
[----:B------:R-:W-:Y:S02]  /*6880*/  IMAD.U32 R10, RZ, RZ, UR4 ;  /* 0x00000004ff0a7e24 */ /* 0x000fe4000f8e00ff */
[----:B------:R-:W-:Y:S07]  /*6890*/  LEPC R20, `(.L_x_111) ;  /* 0x000000001014794e */ /* 0x000fee0000000000 */
[----:B-1---5:R-:W-:Y:S05]  /*68a0*/  CALL.ABS.NOINC R14 ;  /* 0x000000000e007343 */ /* 0x022fea0003c00000 */
.L_x_111:
[----:B------:R-:W-:Y:S05]  /*68b0*/  WARPSYNC.ALL ;  /* 0x0000000000007948 */ /* 0x000fea0003800000 */
[C---:B------:R-:W-:Y:S01]  /*68c0*/  R2UR UR4, R108.reuse ;  /* 0x000000006c0472ca */ /* 0x040fe200000e0000 */
[----:B------:R-:W-:Y:S05]  /*68d0*/  VIADD R0, R108, 0x20 ;  /* 0x000000206c007836 */ /* 0x000fea0000000000 */
[----:B------:R-:W-:Y:S04]  /*68e0*/  SHF.R.U32.HI R0, RZ, 0x15, R0 ;  /* 0x00000015ff007819 */ /* 0x000fe80000011600 */
[----:B------:R-:W-:Y:S03]  /*68f0*/  LOP3.LUT P0, RZ, R0, 0x3, R207, 0x48, !PT ;  /* 0x0000000300ff7812 */ /* 0x000fe600078048cf */
[----:B------:R-:W2:Y:S01]  /*6900*/  LDTM.16dp32bit_t0_t15.x8 R88, tmem[UR4+0x10] ;  /* 0x00001004005879ee */ /* 0x000ea20008980000 */
[----:B------:R-:W1:Y:S09]  /*6910*/  LDTM.16dp32bit_t16_t31.x8 R88, tmem[UR4+0x18] ;  /* 0x00001804005879ee */ /* 0x000e7200089a0000 */
[----:B-1----:R-:W-:Y:S05]  /*6920*/  @!P0 BRA `(.L_x_112) ;  /* 0x0000000000408947 */ /* 0x002fea0003800000 */
[----:B------:R-:W1:Y:S01]  /*6930*/  LDCU.64 UR8, c[0x4][0x68] ;  /* 0x01000d00ff0877ac */ /* 0x000e620008000a00 */
[----:B------:R-:W-:Y:S01]  /*6940*/  MOV R15, 0x0 ;  /* 0x00000000000f7802 */ /* 0x000fe20000000f00 */
[----:B------:R-:W-:Y:S02]  /*6950*/  HFMA2 R12, -RZ, RZ, 0, 5.9604644775390625e-08 ;  /* 0x00000001ff0c7431 */ /* 0x000fe400000001ff */
[----:B------:R-:W-:Y:S02]  /*6960*/  IMAD.MOV.U32 R8, RZ, RZ, 0x192 ;  /* 0x00000192ff087424 */ /* 0x000fe400078e00ff */
[----:B------:R-:W-:Y:S01]  /*6970*/  IMAD.MOV.U32 R13, RZ, RZ, RZ ;  /* 0x000000ffff0d7224 */ /* 0x000fe200078e00ff */
[----:B------:R-:W3:Y:S01]  /*6980*/  LDCU.64 UR6, c[0x4][0x70] ;  /* 0x01000e00ff0677ac */ /* 0x000ee20008000a00 */
[----:B------:R-:W2:Y:S01]  /*6990*/  LDC.64 R14, c[0x4][R15] ;  /* 0x010000000f0e7b82 */ /* 0x000ea20000000a00 */
[----:B------:R-:W4:Y:S01]  /*69a0*/  LDCU.64 UR4, c[0x4][0x8] ;  /* 0x01000100ff0477ac */ /* 0x000f220008000a00 */
[----:B-1----:R-:W-:Y:S01]  /*69b0*/  MOV R5, UR9 ;  /* 0x0000000900057c02 */ /* 0x002fe20008000f00 */
[----:B------:R-:W-:Y:S01]  /*69c0*/  IMAD.U32 R4, RZ, RZ, UR8 ;  /* 0x00000008ff047e24 */ /* 0x000fe2000f8e00ff */
[----:B---3--:R-:W-:Y:S01]  /*69d0*/  MOV R7, UR7 ;  /* 0x0000000700077c02 */ /* 0x008fe20008000f00 */
[----:B------:R-:W-:Y:S01]  /*69e0*/  IMAD.U32 R6, RZ, RZ, UR6 ;  /* 0x00000006ff067e24 */ /* 0x000fe2000f8e00ff */
[----:B----4-:R-:W-:Y:S01]  /*69f0*/  MOV R11, UR5 ;  /* 0x00000005000b7c02 */ /* 0x010fe20008000f00 */
[----:B------:R-:W-:Y:S02]  /*6a00*/  IMAD.U32 R10, RZ, RZ, UR4 ;  /* 0x00000004ff0a7e24 */ /* 0x000fe4000f8e00ff */
[----:B------:R-:W-:Y:S07]  /*6a10*/  LEPC R20, `(.L_x_112) ;  /* 0x000000001014794e */ /* 0x000fee0000000000 */
[----:B--2--5:R-:W-:Y:S05]  /*6a20*/  CALL.ABS.NOINC R14 ;  /* 0x000000000e007343 */ /* 0x024fea0003c00000 */
.L_x_112:
[----:B------:R-:W-:Y:S05]  /*6a30*/  WARPSYNC.ALL ;  /* 0x0000000000007948 */ /* 0x000fea0003800000 */
[C---:B------:R-:W-:Y:S01]  /*6a40*/  R2UR UR4, R108.reuse ;  /* 0x000000006c0472ca */ /* 0x040fe200000e0000 */
[----:B------:R-:W-:Y:S05]  /*6a50*/  VIADD R0, R108, 0x30 ;  /* 0x000000306c007836 */ /* 0x000fea0000000000 */
[----:B------:R-:W-:Y:S04]  /*6a60*/  SHF.R.U32.HI R0, RZ, 0x15, R0 ;  /* 0x00000015ff007819 */ /* 0x000fe80000011600 */
[----:B------:R-:W-:Y:S03]  /*6a70*/  LOP3.LUT P0, RZ, R0, 0x3, R207, 0x48, !PT ;  /* 0x0000000300ff7812 */ /* 0x000fe600078048cf */
[----:B------:R-:W1:Y:S01]  /*6a80*/  LDTM.16dp32bit_t0_t15.x8 R80, tmem[UR4+0x20] ;  /* 0x00002004005079ee */ /* 0x000e620008980000 */
[----:B------:R-:W1:Y:S09]  /*6a90*/  LDTM.16dp32bit_t16_t31.x8 R80, tmem[UR4+0x28] ;  /* 0x00002804005079ee */ /* 0x000e7200089a0000 */
[----:B-1----:R-:W-:Y:S05]  /*6aa0*/  @!P0 BRA `(.L_x_113) ;  /* 0x0000000000408947 */ /* 0x002fea0003800000 */
        /* <DEDUP_REMOVED lines=16> */
.L_x_113:
        /* <DEDUP_REMOVED lines=24> */
.L_x_114:
        /* <DEDUP_REMOVED lines=24> */
.L_x_115:
        /* <DEDUP_REMOVED lines=24> */
.L_x_116:
        /* <DEDUP_REMOVED lines=24> */
.L_x_117:
        /* <DEDUP_REMOVED lines=24> */
.L_x_118:
        /* <DEDUP_REMOVED lines=24> */
.L_x_119:
        /* <DEDUP_REMOVED lines=24> */
.L_x_120:
[----:B------:R-:W-:Y:S01]  /*7630*/  ISETP.NE.AND P0, PT, R212, RZ, PT ;  /* 0x000000ffd400720c */ /* 0x000fe20003f05270 */
[----:B------:R-:W-:Y:S05]  /*7640*/  WARPSYNC.ALL ;  /* 0x0000000000007948 */ /* 0x000fea0003800000 */
[----:B----45:R-:W-:Y:S01]  /*7650*/  IMAD R96, R106, R96, RZ ;  /* 0x000000606a607224 */ /* 0x030fe200078e02ff */
[----:B------:R-:W-:Y:S01]  /*7660*/  R2UR UR4, R108 ;  /* 0x000000006c0472ca */ /* 0x000fe200000e0000 */
[----:B------:R-:W-:Y:S01]  /*7670*/  UIADD3 UR5, UPT, UPT, UR48, 0x210, URZ ;  /* 0x0000021030057890 */ /* 0x000fe2000fffe0ff */
[----:B------:R-:W-:Y:S01]  /*7680*/  SHF.L.U32 R0, R114, 0x10, RZ ;  /* 0x0000001072007819 */ /* 0x000fe200000006ff */
[----:B------:R-:W-:Y:S01]  /*7690*/  IMAD R97, R106, R97, RZ ;  /* 0x000000616a617224 */ /* 0x000fe200078e02ff */
[----:B------:R-:W-:Y:S01]  /*76a0*/  PRMT R3, R114, 0x8880, RZ ;  /* 0x0000888072037816 */ /* 0x000fe200000000ff */
[----:B------:R-:W-:Y:S01]  /*76b0*/  IMAD R98, R106, R98, RZ ;  /* 0x000000626a627224 */ /* 0x000fe200078e02ff */
[----:B------:R-:W-:Y:S01]  /*76c0*/  SHF.L.U32 R13, R114, 0x8, RZ ;  /* 0x00000008720d7819 */ /* 0x000fe200000006ff */
[C---:B------:R-:W-:Y:S01]  /*76d0*/  IMAD R99, R106.reuse, R99, RZ ;  /* 0x000000636a637224 */ /* 0x040fe200078e02ff */
[----:B------:R-:W-:Y:S01]  /*76e0*/  SHF.R.S32.HI R0, RZ, 0x18, R0 ;  /* 0x00000018ff007819 */ /* 0x000fe20000011400 */
[----:B------:R-:W-:Y:S01]  /*76f0*/  IMAD R96, R3, UR39, R96 ;  /* 0x0000002703607c24 */ /* 0x000fe2000f8e0260 */
[C---:B------:R-:W-:Y:S01]  /*7700*/  PRMT R191, R115.reuse, 0x8880, RZ ;  /* 0x0000888073bf7816 */ /* 0x040fe200000000ff */
[----:B------:R-:W-:Y:S01]  /*7710*/  IMAD R100, R106, R100, RZ ;  /* 0x000000646a647224 */ /* 0x000fe200078e02ff */
[----:B------:R-:W-:Y:S01]  /*7720*/  SHF.R.S32.HI R13, RZ, 0x18, R13 ;  /* 0x00000018ff0d7819 */ /* 0x000fe2000001140d */
[----:B------:R-:W-:Y:S01]  /*7730*/  IMAD R97, R0, UR39, R97 ;  /* 0x0000002700617c24 */ /* 0x000fe2000f8e0261 */
[----:B------:R-:W-:Y:S01]  /*7740*/  SHF.R.S32.HI R12, RZ, 0x18, R114 ;  /* 0x00000018ff0c7819 */ /* 0x000fe20000011472 */
[----:B------:R-:W-:Y:S01]  /*7750*/  IMAD R101, R106, R101, RZ ;  /* 0x000000656a657224 */ /* 0x000fe200078e02ff */
[----:B------:R-:W-:Y:S01]  /*7760*/  SHF.L.U32 R188, R115, 0x10, RZ ;  /* 0x0000001073bc7819 */ /* 0x000fe200000006ff */
[----:B------:R-:W-:Y:S01]  /*7770*/  IMAD R98, R13, UR39, R98 ;  /* 0x000000270d627c24 */ /* 0x000fe2000f8e0262 */
[----:B------:R-:W-:Y:S01]  /*7780*/  SHF.L.U32 R187, R115, 0x8, RZ ;  /* 0x0000000873bb7819 */ /* 0x000fe200000006ff */
[----:B------:R-:W-:Y:S01]  /*7790*/  IMAD R99, R12, UR39, R99 ;  /* 0x000000270c637c24 */ /* 0x000fe2000f8e0263 */
[----:B------:R-:W-:Y:S01]  /*77a0*/  MOV R3, R191 ;  /* 0x000000bf00037202 */ /* 0x000fe20000000f00 */
[C---:B------:R-:W-:Y:S01]  /*77b0*/  IMAD R102, R106.reuse, R102, RZ ;  /* 0x000000666a667224 */ /* 0x040fe200078e02ff */
[----:B------:R-:W-:Y:S01]  /*77c0*/  SHF.R.S32.HI R0, RZ, 0x18, R188 ;  /* 0x00000018ff007819 */ /* 0x000fe200000114bc */
[----:B------:R-:W-:Y:S01]  /*77d0*/  IMAD R103, R106, R103, RZ ;  /* 0x000000676a677224 */ /* 0x000fe200078e02ff */
[C---:B------:R-:W-:Y:S01]  /*77e0*/  PRMT R190, R110.reuse, 0x8880, RZ ;  /* 0x000088806ebe7816 */ /* 0x040fe200000000ff */
[----:B------:R-:W-:Y:S01]  /*77f0*/  IMAD R100, R3, UR39, R100 ;  /* 0x0000002703647c24 */ /* 0x000fe2000f8e0264 */
[----:B------:R-:W-:Y:S01]  /*7800*/  SHF.R.S32.HI R13, RZ, 0x18, R187 ;  /* 0x00000018ff0d7819 */ /* 0x000fe200000114bb */
[----:B------:R-:W-:Y:S01]  /*7810*/  IMAD.U32 R189, R110, 0x10000, RZ ;  /* 0x000100006ebd7824 */ /* 0x000fe200078e00ff */
[----:B------:R-:W-:Y:S01]  /*7820*/  SHF.R.S32.HI R14, RZ, 0x18, R115 ;  /* 0x00000018ff0e7819 */ /* 0x000fe20000011473 */
[----:B------:R-:W-:Y:S01]  /*7830*/  IMAD R101, R0, UR39, R101 ;  /* 0x0000002700657c24 */ /* 0x000fe2000f8e0265 */
[----:B------:R-:W-:Y:S01]  /*7840*/  MOV R3, R190 ;  /* 0x000000be00037202 */ /* 0x000fe20000000f00 */
[----:B--2---:R-:W-:Y:S01]  /*7850*/  IMAD R88, R106, R88, RZ ;  /* 0x000000586a587224 */ /* 0x004fe200078e02ff */
[----:B------:R-:W-:Y:S01]  /*7860*/  SHF.L.U32 R186, R110, 0x8, RZ ;  /* 0x000000086eba7819 */ /* 0x000fe200000006ff */
[----:B------:R-:W-:Y:S01]  /*7870*/  IMAD R102, R13, UR39, R102 ;  /* 0x000000270d667c24 */ /* 0x000fe2000f8e0266 */
[----:B------:R-:W-:Y:S01]  /*7880*/  SHF.R.S32.HI R0, RZ, 0x18, R189 ;  /* 0x00000018ff007819 */ /* 0x000fe200000114bd */
[----:B------:R-:W-:Y:S01]  /*7890*/  IMAD R103, R14, UR39, R103 ;  /* 0x000000270e677c24 */ /* 0x000fe2000f8e0267 */
[----:B------:R-:W-:Y:S01]  /*78a0*/  PRMT R185, R111, 0x8880, RZ ;  /* 0x000088806fb97816 */ /* 0x000fe200000000ff */
[C---:B------:R-:W-:Y:S01]  /*78b0*/  IMAD R89, R106.reuse, R89, RZ ;  /* 0x000000596a597224 */ /* 0x040fe200078e02ff */
[----:B------:R-:W-:Y:S01]  /*78c0*/  SHF.R.S32.HI R20, RZ, 0x18, R110 ;  /* 0x00000018ff147819 */ /* 0x000fe2000001146e */
[----:B------:R-:W-:Y:S01]  /*78d0*/  IMAD R88, R3, UR39, R88 ;  /* 0x0000002703587c24 */ /* 0x000fe2000f8e0258 */
[----:B------:R-:W-:Y:S01]  /*78e0*/  SHF.R.S32.HI R3, RZ, 0x18, R186 ;  /* 0x00000018ff037819 */ /* 0x000fe200000114ba */
[C---:B------:R-:W-:Y:S01]  /*78f0*/  IMAD R90, R106.reuse, R90, RZ ;  /* 0x0000005a6a5a7224 */ /* 0x040fe200078e02ff */
[C---:B------:R-:W-:Y:S01]  /*7900*/  SHF.L.U32 R183, R111.reuse, 0x10, RZ ;  /* 0x000000106fb77819 */ /* 0x040fe200000006ff */
[----:B------:R-:W-:Y:S01]  /*7910*/  IMAD R91, R106, R91, RZ ;  /* 0x0000005b6a5b7224 */ /* 0x000fe200078e02ff */
[----:B------:R-:W-:Y:S01]  /*7920*/  SHF.L.U32 R15, R111, 0x8, RZ ;  /* 0x000000086f0f7819 */ /* 0x000fe200000006ff */
[----:B------:R-:W-:Y:S01]  /*7930*/  IMAD R89, R0, UR39, R89 ;  /* 0x0000002700597c24 */ /* 0x000fe2000f8e0259 */
[----:B------:R-:W-:Y:S01]  /*7940*/  MOV R13, R185 ;  /* 0x000000b9000d7202 */ /* 0x000fe20000000f00 */
[----:B------:R-:W-:Y:S01]  /*7950*/  IMAD R92, R106, R92, RZ ;  /* 0x0000005c6a5c7224 */ /* 0x000fe200078e02ff */
[----:B------:R-:W-:Y:S01]  /*7960*/  SHF.R.S32.HI R0, RZ, 0x18, R183 ;  /* 0x00000018ff007819 */ /* 0x000fe200000114b7 */
[----:B------:R-:W-:Y:S01]  /*7970*/  IMAD R90, R3, UR39, R90 ;  /* 0x00000027035a7c24 */ /* 0x000fe2000f8e025a */
[----:B------:R-:W-:Y:S01]  /*7980*/  PRMT R184, R112, 0x8880, RZ ;  /* 0x0000888070b87816 */ /* 0x000fe200000000ff */
[----:B------:R-:W-:Y:S01]  /*7990*/  IMAD R93, R106, R93, RZ ;  /* 0x0000005d6a5d7224 */ /* 0x000fe200078e02ff */
[----:B------:R-:W-:Y:S01]  /*79a0*/  SHF.R.S32.HI R15, RZ, 0x18, R15 ;  /* 0x00000018ff0f7819 */ /* 0x000fe2000001140f */
[----:B------:R-:W-:Y:S01]  /*79b0*/  IMAD R91, R20, UR39, R91 ;  /* 0x00000027145b7c24 */ /* 0x000fe2000f8e025b */
[----:B------:R-:W-:Y:S01]  /*79c0*/  SHF.R.S32.HI R110, RZ, 0x18, R111 ;  /* 0x00000018ff6e7819 */ /* 0x000fe2000001146f */
[----:B------:R-:W-:Y:S01]  /*79d0*/  IMAD R94, R106, R94, RZ ;  /* 0x0000005e6a5e7224 */ /* 0x000fe200078e02ff */
[----:B------:R-:W-:Y:S01]  /*79e0*/  SHF.L.U32 R182, R112, 0x10, RZ ;  /* 0x0000001070b67819 */ /* 0x000fe200000006ff */
[----:B------:R-:W-:Y:S01]  /*79f0*/  IMAD R92, R13, UR39, R92 ;  /* 0x000000270d5c7c24 */ /* 0x000fe2000f8e025c */
[C---:B------:R-:W-:Y:S01]  /*7a00*/  PRMT R180, R113.reuse, 0x8880, RZ ;  /* 0x0000888071b47816 */ /* 0x040fe200000000ff */
[----:B------:R-:W-:Y:S01]  /*7a10*/  IMAD R95, R106, R95, RZ ;  /* 0x0000005f6a5f7224 */ /* 0x000fe200078e02ff */
[C---:B------:R-:W-:Y:S01]  /*7a20*/  SHF.L.U32 R178, R113.reuse, 0x10, RZ ;  /* 0x0000001071b27819 */ /* 0x040fe200000006ff */
[----:B------:R-:W-:Y:S01]  /*7a30*/  IMAD R93, R0, UR39, R93 ;  /* 0x00000027005d7c24 */ /* 0x000fe2000f8e025d */
[----:B------:R-:W-:Y:S01]  /*7a40*/  SHF.R.S32.HI R0, RZ, 0x18, R182 ;  /* 0x00000018ff007819 */ /* 0x000fe200000114b6 */
[----:B------:R-:W-:Y:S01]  /*7a50*/  IMAD R80, R106, R80, RZ ;  /* 0x000000506a507224 */ /* 0x000fe200078e02ff */
[----:B------:R-:W-:Y:S01]  /*7a60*/  SHF.L.U32 R176, R113, 0x8, RZ ;  /* 0x0000000871b07819 */ /* 0x000fe200000006ff */
[----:B------:R-:W-:Y:S01]  /*7a70*/  IMAD.SHL.U32 R181, R112, 0x100, RZ ;  /* 0x0000010070b57824 */ /* 0x000fe200078e00ff */
[----:B------:R-:W-:Y:S01]  /*7a80*/  SHF.R.S32.HI R112, RZ, 0x18, R112 ;  /* 0x00000018ff707819 */ /* 0x000fe20000011470 */
[----:B------:R-:W-:Y:S01]  /*7a90*/  IMAD R94, R15, UR39, R94 ;  /* 0x000000270f5e7c24 */ /* 0x000fe2000f8e025e */
[----:B------:R-:W-:Y:S01]  /*7aa0*/  MOV R13, R180 ;  /* 0x000000b4000d7202 */ /* 0x000fe20000000f00 */
[----:B------:R-:W-:Y:S01]  /*7ab0*/  IMAD.MOV.U32 R3, RZ, RZ, R184 ;  /* 0x000000ffff037224 */ /* 0x000fe200078e00b8 */
[----:B------:R-:W-:Y:S01]  /*7ac0*/  PRMT R179, R116, 0x8880, RZ ;  /* 0x0000888074b37816 */ /* 0x000fe200000000ff */
[----:B------:R-:W-:Y:S01]  /*7ad0*/  IMAD R95, R110, UR39, R95 ;  /* 0x000000276e5f7c24 */ /* 0x000fe2000f8e025f */
[----:B------:R-:W-:Y:S01]  /*7ae0*/  SHF.R.S32.HI R15, RZ, 0x18, R176 ;  /* 0x00000018ff0f7819 */ /* 0x000fe200000114b0 */
[C---:B------:R-:W-:Y:S01]  /*7af0*/  IMAD R81, R106.reuse, R81, RZ ;  /* 0x000000516a517224 */ /* 0x040fe200078e02ff */
[----:B------:R-:W-:Y:S01]  /*7b00*/  SHF.R.S32.HI R114, RZ, 0x18, R113 ;  /* 0x00000018ff727819 */ /* 0x000fe20000011471 */
[----:B------:R-:W-:Y:S01]  /*7b10*/  IMAD R80, R3, UR39, R80 ;  /* 0x0000002703507c24 */ /* 0x000fe2000f8e0250 */
[----:B------:R-:W-:Y:S01]  /*7b20*/  SHF.R.S32.HI R3, RZ, 0x18, R181 ;  /* 0x00000018ff037819 */ /* 0x000fe200000114b5 */
[----:B------:R-:W-:Y:S01]  /*7b30*/  IMAD R82, R106, R82, RZ ;  /* 0x000000526a527224 */ /* 0x000fe200078e02ff */
[----:B------:R-:W-:Y:S01]  /*7b40*/  SHF.L.U32 R177, R116, 0x10, RZ ;  /* 0x0000001074b17819 */ /* 0x000fe200000006ff */
[----:B------:R-:W-:Y:S01]  /*7b50*/  IMAD R83, R106, R83, RZ ;  /* 0x000000536a537224 */ /* 0x000fe200078e02ff */
[----:B------:R-:W-:Y:S01]  /*7b60*/  SHF.L.U32 R175, R116, 0x8, RZ ;  /* 0x0000000874af7819 */ /* 0x000fe200000006ff */
[----:B------:R-:W-:Y:S01]  /*7b70*/  IMAD R81, R0, UR39, R81 ;  /* 0x0000002700517c24 */ /* 0x000fe2000f8e0251 */
[----:B------:R-:W-:Y:S01]  /*7b80*/  SHF.R.S32.HI R0, RZ, 0x18, R178 ;  /* 0x00000018ff007819 */ /* 0x000fe200000114b2 */
[C---:B------:R-:W-:Y:S01]  /*7b90*/  IMAD R84, R106.reuse, R84, RZ ;  /* 0x000000546a547224 */ /* 0x040fe200078e02ff */
[----:B------:R-:W-:Y:S01]  /*7ba0*/  PRMT R174, R117, 0x8880, RZ ;  /* 0x0000888075ae7816 */ /* 0x000fe200000000ff */
[----:B------:R-:W-:Y:S01]  /*7bb0*/  IMAD R82, R3, UR39, R82 ;  /* 0x0000002703527c24 */ /* 0x000fe2000f8e0252 */
[----:B------:R-:W-:Y:S01]  /*7bc0*/  MOV R3, R179 ;  /* 0x000000b300037202 */ /* 0x000fe20000000f00 */
[----:B------:R-:W-:Y:S01]  /*7bd0*/  IMAD R85, R106, R85, RZ ;  /* 0x000000556a557224 */ /* 0x000fe200078e02ff */
[----:B------:R-:W-:Y:S01]  /*7be0*/  SHF.R.S32.HI R116, RZ, 0x18, R116 ;  /* 0x00000018ff747819 */ /* 0x000fe20000011474 */
[----:B------:R-:W-:Y:S01]  /*7bf0*/  IMAD R83, R112, UR39, R83 ;  /* 0x0000002770537c24 */ /* 0x000fe2000f8e0253 */
[----:B------:R-:W-:Y:S01]  /*7c00*/  SHF.L.U32 R170, R117, 0x8, RZ ;  /* 0x0000000875aa7819 */ /* 0x000fe200000006ff */
[----:B------:R-:W-:Y:S01]  /*7c10*/  IMAD R86, R106, R86, RZ ;  /* 0x000000566a567224 */ /* 0x000fe200078e02ff */
[----:B------:R-:W-:Y:S01]  /*7c20*/  PRMT R173, R120, 0x8880, RZ ;  /* 0x0000888078ad7816 */ /* 0x000fe200000000ff */
[----:B------:R-:W-:Y:S01]  /*7c30*/  IMAD R84, R13, UR39, R84 ;  /* 0x000000270d547c24 */ /* 0x000fe2000f8e0254 */
[----:B------:R-:W-:Y:S01]  /*7c40*/  MOV R13, R174 ;  /* 0x000000ae000d7202 */ /* 0x000fe20000000f00 */
[----:B------:R-:W-:Y:S01]  /*7c50*/  IMAD R87, R106, R87, RZ ;  /* 0x000000576a577224 */ /* 0x000fe200078e02ff */
[----:B------:R-:W-:Y:S01]  /*7c60*/  SHF.R.S32.HI R118, RZ, 0x18, R117 ;  /* 0x00000018ff767819 */ /* 0x000fe20000011475 */
[----:B------:R-:W-:Y:S01]  /*7c70*/  IMAD R85, R0, UR39, R85 ;  /* 0x0000002700557c24 */ /* 0x000fe2000f8e0255 */
[----:B------:R-:W-:Y:S01]  /*7c80*/  SHF.R.S32.HI R0, RZ, 0x18, R177 ;  /* 0x00000018ff007819 */ /* 0x000fe200000114b1 */
[----:B------:R-:W-:Y:S01]  /*7c90*/  IMAD R72, R106, R72, RZ ;  /* 0x000000486a487224 */ /* 0x000fe200078e02ff */
[----:B------:R-:W-:Y:S01]  /*7ca0*/  SHF.L.U32 R171, R120, 0x10, RZ ;  /* 0x0000001078ab7819 */ /* 0x000fe200000006ff */
[----:B------:R-:W-:Y:S01]  /*7cb0*/  IMAD R86, R15, UR39, R86 ;  /* 0x000000270f567c24 */ /* 0x000fe2000f8e0256 */
[----:B------:R-:W-:Y:S01]  /*7cc0*/  SHF.R.S32.HI R15, RZ, 0x18, R170 ;  /* 0x00000018ff0f7819 */ /* 0x000fe200000114aa */
[----:B------:R-:W-:Y:S01]  /*7cd0*/  IMAD R87, R114, UR39, R87 ;  /* 0x0000002772577c24 */ /* 0x000fe2000f8e0257 */
[----:B------:R-:W-:Y:S01]  /*7ce0*/  SHF.L.U32 R169, R120, 0x8, RZ ;  /* 0x0000000878a97819 */ /* 0x000fe200000006ff */
[C---:B------:R-:W-:Y:S01]  /*7cf0*/  IMAD R73, R106.reuse, R73, RZ ;  /* 0x000000496a497224 */ /* 0x040fe200078e02ff */
[----:B------:R-:W-:Y:S01]  /*7d00*/  PRMT R168, R121, 0x8880, RZ ;  /* 0x0000888079a87816 */ /* 0x000fe200000000ff */
[----:B------:R-:W-:Y:S01]  /*7d10*/  IMAD R72, R3, UR39, R72 ;  /* 0x0000002703487c24 */ /* 0x000fe2000f8e0248 */
[----:B------:R-:W-:Y:S01]  /*7d20*/  SHF.R.S32.HI R3, RZ, 0x18, R175 ;  /* 0x00000018ff037819 */ /* 0x000fe200000114af */
[C---:B------:R-:W-:Y:S01]  /*7d30*/  IMAD R74, R106.reuse, R74, RZ ;  /* 0x0000004a6a4a7224 */ /* 0x040fe200078e02ff */
[----:B------:R-:W-:Y:S01]  /*7d40*/  SHF.R.S32.HI R120, RZ, 0x18, R120 ;  /* 0x00000018ff787819 */ /* 0x000fe20000011478 */
[----:B------:R-:W-:Y:S01]  /*7d50*/  IMAD.U32 R172, R117, 0x10000, RZ ;  /* 0x0001000075ac7824 */ /* 0x000fe200078e00ff */
[----:B------:R-:W-:Y:S01]  /*7d60*/  SHF.L.U32 R166, R121, 0x10, RZ ;  /* 0x0000001079a67819 */ /* 0x000fe200000006ff */
[----:B------:R-:W-:Y:S01]  /*7d70*/  IMAD R75, R106, R75, RZ ;  /* 0x0000004b6a4b7224 */ /* 0x000fe200078e02ff */
[----:B------:R-:W-:Y:S01]  /*7d80*/  PRMT R167, R124, 0x8880, RZ ;  /* 0x000088807ca77816 */ /* 0x000fe200000000ff */
[----:B------:R-:W-:Y:S01]  /*7d90*/  IMAD R73, R0, UR39, R73 ;  /* 0x0000002700497c24 */ /* 0x000fe2000f8e0249 */
[----:B------:R-:W-:Y:S01]  /*7da0*/  SHF.R.S32.HI R0, RZ, 0x18, R172 ;  /* 0x00000018ff007819 */ /* 0x000fe200000114ac */
[C---:B------:R-:W-:Y:S01]  /*7db0*/  IMAD R76, R106.reuse, R76, RZ ;  /* 0x0000004c6a4c7224 */ /* 0x040fe200078e02ff */
[----:B------:R-:W-:Y:S01]  /*7dc0*/  SHF.R.S32.HI R122, RZ, 0x18, R121 ;  /* 0x00000018ff7a7819 */ /* 0x000fe20000011479 */
[----:B------:R-:W-:Y:S01]  /*7dd0*/  IMAD R74, R3, UR39, R74 ;  /* 0x00000027034a7c24 */ /* 0x000fe2000f8e024a */
[----:B------:R-:W-:Y:S01]  /*7de0*/  MOV R3, R173 ;  /* 0x000000ad00037202 */ /* 0x000fe20000000f00 */
[----:B------:R-:W-:Y:S01]  /*7df0*/  IMAD R77, R106, R77, RZ ;  /* 0x0000004d6a4d7224 */ /* 0x000fe200078e02ff */
[----:B------:R-:W-:Y:S01]  /*7e00*/  SHF.L.U32 R165, R124, 0x10, RZ ;  /* 0x000000107ca57819 */ /* 0x000fe200000006ff */
[----:B------:R-:W-:Y:S01]  /*7e10*/  IMAD R75, R116, UR39, R75 ;  /* 0x00000027744b7c24 */ /* 0x000fe2000f8e024b */
[----:B------:R-:W-:Y:S01]  /*7e20*/  SHF.L.U32 R163, R124, 0x8, RZ ;  /* 0x000000087ca37819 */ /* 0x000fe200000006ff */
[C---:B------:R-:W-:Y:S01]  /*7e30*/  IMAD R78, R106.reuse, R78, RZ ;  /* 0x0000004e6a4e7224 */ /* 0x040fe200078e02ff */
        /* <DEDUP_REMOVED lines=12> */
[----:B------:R-:W-:Y:S01]  /*7f00*/  PRMT R161, R128, 0x8880, RZ ;  /* 0x0000888080a17816 */ /* 0x000fe200000000ff */
[C---:B------:R-:W-:Y:S01]  /*7f10*/  IMAD R65, R106.reuse, R65, RZ ;  /* 0x000000416a417224 */ /* 0x040fe200078e02ff */
[----:B------:R-:W-:Y:S01]  /*7f20*/  SHF.R.S32.HI R126, RZ, 0x18, R125 ;  /* 0x00000018ff7e7819 */ /* 0x000fe2000001147d */
[----:B------:R-:W-:Y:S01]  /*7f30*/  IMAD R64, R3, UR39, R64 ;  /* 0x0000002703407c24 */ /* 0x000fe2000f8e0240 */
[----:B------:R-:W-:Y:S01]  /*7f40*/  SHF.R.S32.HI R3, RZ, 0x18, R169 ;  /* 0x00000018ff037819 */ /* 0x000fe200000114a9 */
[----:B------:R-:W-:Y:S01]  /*7f50*/  IMAD R66, R106, R66, RZ ;  /* 0x000000426a427224 */ /* 0x000fe200078e02ff */
[----:B------:R-:W-:Y:S01]  /*7f60*/  SHF.L.U32 R157, R128, 0x8, RZ ;  /* 0x00000008809d7819 */ /* 0x000fe200000006ff */
[----:B------:R-:W-:Y:S01]  /*7f70*/  IMAD R67, R106, R67, RZ ;  /* 0x000000436a437224 */ /* 0x000fe200078e02ff */
[----:B------:R-:W-:Y:S01]  /*7f80*/  PRMT R153, R129, 0x8880, RZ ;  /* 0x0000888081997816 */ /* 0x000fe200000000ff */
[----:B------:R-:W-:Y:S01]  /*7f90*/  IMAD.SHL.U32 R164, R121, 0x100, RZ ;  /* 0x0000010079a47824 */ /* 0x000fe200078e00ff */
[----:B------:R-:W-:Y:S01]  /*7fa0*/  SHF.L.U32 R152, R129, 0x10, RZ ;  /* 0x0000001081987819 */ /* 0x000fe200000006ff */
[----:B------:R-:W-:Y:S01]  /*7fb0*/  IMAD R65, R0, UR39, R65 ;  /* 0x0000002700417c24 */ /* 0x000fe2000f8e0241 */
[----:B------:R-:W-:Y:S01]  /*7fc0*/  SHF.R.S32.HI R0, RZ, 0x18, R166 ;  /* 0x00000018ff007819 */ /* 0x000fe200000114a6 */
[C---:B------:R-:W-:Y:S01]  /*7fd0*/  IMAD R68, R106.reuse, R68, RZ ;  /* 0x000000446a447224 */ /* 0x040fe200078e02ff */
[----:B------:R-:W-:Y:S01]  /*7fe0*/  SHF.R.S32.HI R15, RZ, 0x18, R164 ;  /* 0x00000018ff0f7819 */ /* 0x000fe200000114a4 */
[----:B------:R-:W-:Y:S01]  /*7ff0*/  IMAD R66, R3, UR39, R66 ;  /* 0x0000002703427c24 */ /* 0x000fe2000f8e0242 */
[----:B------:R-:W-:Y:S01]  /*8000*/  SHF.L.U32 R151, R129, 0x8, RZ ;  /* 0x0000000881977819 */ /* 0x000fe200000006ff */
[----:B------:R-:W-:Y:S01]  /*8010*/  IMAD R69, R106, R69, RZ ;  /* 0x000000456a457224 */ /* 0x000fe200078e02ff */
[----:B------:R-:W-:Y:S01]  /*8020*/  PRMT R156, R132, 0x8880, RZ ;  /* 0x00008880849c7816 */ /* 0x000fe200000000ff */
[----:B------:R-:W-:Y:S01]  /*8030*/  IMAD R67, R120, UR39, R67 ;  /* 0x0000002778437c24 */ /* 0x000fe2000f8e0243 */
[----:B------:R-:W-:Y:S01]  /*8040*/  SHF.R.S32.HI R130, RZ, 0x18, R129 ;  /* 0x00000018ff827819 */ /* 0x000fe20000011481 */
[----:B------:R-:W-:Y:S01]  /*8050*/  IMAD R70, R106, R70, RZ ;  /* 0x000000466a467224 */ /* 0x000fe200078e02ff */
[----:B------:R-:W-:Y:S01]  /*8060*/  SHF.L.U32 R155, R132, 0x10, RZ ;  /* 0x00000010849b7819 */ /* 0x000fe200000006ff */
[----:B------:R-:W-:Y:S01]  /*8070*/  IMAD R68, R13, UR39, R68 ;  /* 0x000000270d447c24 */ /* 0x000fe2000f8e0244 */
[----:B------:R-:W-:Y:S01]  /*8080*/  MOV R13, R162 ;  /* 0x000000a2000d7202 */ /* 0x000fe20000000f00 */
[----:B------:R-:W-:Y:S01]  /*8090*/  IMAD R71, R106, R71, RZ ;  /* 0x000000476a477224 */ /* 0x000fe200078e02ff */
[C---:B------:R-:W-:Y:S01]  /*80a0*/  PRMT R147, R133.reuse, 0x8880, RZ ;  /* 0x0000888085937816 */ /* 0x040fe200000000ff */
[----:B------:R-:W-:Y:S01]  /*80b0*/  IMAD R69, R0, UR39, R69 ;  /* 0x0000002700457c24 */ /* 0x000fe2000f8e0245 */
[----:B------:R-:W-:Y:S01]  /*80c0*/  SHF.R.S32.HI R0, RZ, 0x18, R165 ;  /* 0x00000018ff007819 */ /* 0x000fe200000114a5 */
[----:B------:R-:W-:Y:S01]  /*80d0*/  IMAD R56, R106, R56, RZ ;  /* 0x000000386a387224 */ /* 0x000fe200078e02ff */
[----:B------:R-:W-:Y:S01]  /*80e0*/  SHF.L.U32 R143, R133, 0x10, RZ ;  /* 0x00000010858f7819 */ /* 0x000fe200000006ff */
[----:B------:R-:W-:Y:S01]  /*80f0*/  IMAD R70, R15, UR39, R70 ;  /* 0x000000270f467c24 */ /* 0x000fe2000f8e0246 */
[----:B------:R-:W-:Y:S01]  /*8100*/  SHF.R.S32.HI R15, RZ, 0x18, R158 ;  /* 0x00000018ff0f7819 */ /* 0x000fe2000001149e */
[----:B------:R-:W-:Y:S01]  /*8110*/  IMAD.MOV.U32 R3, RZ, RZ, R167 ;  /* 0x000000ffff037224 */ /* 0x000fe200078e00a7 */
        /* <DEDUP_REMOVED lines=23> */
[----:B------:R-:W-:Y:S01]  /*8290*/  IMAD.U32 R159, R128, 0x10000, RZ ;  /* 0x00010000809f7824 */ /* 0x000fe200078e00ff */
[----:B------:R-:W-:Y:S01]  /*82a0*/  SHF.R.S32.HI R128, RZ, 0x18, R128 ;  /* 0x00000018ff807819 */ /* 0x000fe20000011480 */
[----:B------:R-:W-:Y:S01]  /*82b0*/  IMAD R60, R13, UR39, R60 ;  /* 0x000000270d3c7c24 */ /* 0x000fe2000f8e023c */
[----:B------:R-:W-:Y:S01]  /*82c0*/  SHF.R.S32.HI R13, RZ, 0x18, R157 ;  /* 0x00000018ff0d7819 */ /* 0x000fe2000001149d */
[----:B------:R-:W-:Y:S01]  /*82d0*/  IMAD R63, R106, R63, RZ ;  /* 0x0000003f6a3f7224 */ /* 0x000fe200078e02ff */
[----:B------:R-:W-:Y:S01]  /*82e0*/  SHF.R.S32.HI R138, RZ, 0x18, R137 ;  /* 0x00000018ff8a7819 */ /* 0x000fe20000011489 */
[----:B------:R-:W-:Y:S01]  /*82f0*/  IMAD R61, R0, UR39, R61 ;  /* 0x00000027003d7c24 */ /* 0x000fe2000f8e023d */
[----:B------:R-:W-:Y:S01]  /*8300*/  SHF.R.S32.HI R0, RZ, 0x18, R159 ;  /* 0x00000018ff007819 */ /* 0x000fe2000001149f */
[----:B------:R-:W-:Y:S01]  /*8310*/  IMAD R48, R106, R48, RZ ;  /* 0x000000306a307224 */ /* 0x000fe200078e02ff */
[C---:B------:R-:W-:Y:S01]  /*8320*/  SHF.L.U32 R133, R140.reuse, 0x10, RZ ;  /* 0x000000108c857819 */ /* 0x040fe200000006ff */
[----:B------:R-:W-:Y:S01]  /*8330*/  IMAD R62, R15, UR39, R62 ;  /* 0x000000270f3e7c24 */ /* 0x000fe2000f8e023e */
[----:B------:R-:W-:Y:S01]  /*8340*/  SHF.L.U32 R131, R140, 0x8, RZ ;  /* 0x000000088c837819 */ /* 0x000fe200000006ff */
[----:B------:R-:W-:Y:S01]  /*8350*/  IMAD R49, R106, R49, RZ ;  /* 0x000000316a317224 */ /* 0x000fe200078e02ff */
[C---:B------:R-:W-:Y:S01]  /*8360*/  PRMT R123, R141.reuse, 0x8880, RZ ;  /* 0x000088808d7b7816 */ /* 0x040fe200000000ff */
[----:B------:R-:W-:Y:S01]  /*8370*/  IMAD R63, R126, UR39, R63 ;  /* 0x000000277e3f7c24 */ /* 0x000fe2000f8e023f */
[----:B------:R-:W-:Y:S01]  /*8380*/  SHF.R.S32.HI R140, RZ, 0x18, R140 ;  /* 0x00000018ff8c7819 */ /* 0x000fe2000001148c */
[C---:B------:R-:W-:Y:S01]  /*8390*/  IMAD R50, R106.reuse, R50, RZ ;  /* 0x000000326a327224 */ /* 0x040fe200078e02ff */
[----:B------:R-:W-:Y:S01]  /*83a0*/  SHF.L.U32 R121, R141, 0x10, RZ ;  /* 0x000000108d797819 */ /* 0x000fe200000006ff */
[----:B------:R-:W-:Y:S01]  /*83b0*/  IMAD R48, R3, UR39, R48 ;  /* 0x0000002703307c24 */ /* 0x000fe2000f8e0230 */
[----:B------:R-:W-:Y:S01]  /*83c0*/  MOV R3, R153 ;  /* 0x0000009900037202 */ /* 0x000fe20000000f00 */
[----:B------:R-:W-:Y:S01]  /*83d0*/  IMAD R51, R106, R51, RZ ;  /* 0x000000336a337224 */ /* 0x000fe200078e02ff */
[----:B------:R-:W-:Y:S01]  /*83e0*/  I2IP.S8.S32.SAT R216, R99, R98, RZ ;  /* 0x0000006263d87239 */ /* 0x000fe200000014ff */
[----:B------:R-:W-:Y:S01]  /*83f0*/  IMAD R49, R0, UR39, R49 ;  /* 0x0000002700317c24 */ /* 0x000fe2000f8e0231 */
[----:B------:R-:W-:Y:S01]  /*8400*/  SHF.R.S32.HI R0, RZ, 0x18, R152 ;  /* 0x00000018ff007819 */ /* 0x000fe20000011498 */
[C---:B------:R-:W-:Y:S01]  /*8410*/  IMAD R52, R106.reuse, R52, RZ ;  /* 0x000000346a347224 */ /* 0x040fe200078e02ff */
[----:B------:R-:W-:Y:S01]  /*8420*/  I2IP.S8.S32.SAT R217, R103, R102, RZ ;  /* 0x0000006667d97239 */ /* 0x000fe200000014ff */
[----:B------:R-:W-:Y:S01]  /*8430*/  IMAD R50, R13, UR39, R50 ;  /* 0x000000270d327c24 */ /* 0x000fe2000f8e0232 */
[----:B------:R-:W-:Y:S01]  /*8440*/  SHF.R.S32.HI R13, RZ, 0x18, R151 ;  /* 0x00000018ff0d7819 */ /* 0x000fe20000011497 */
[----:B------:R-:W-:Y:S01]  /*8450*/  IMAD R53, R106, R53, RZ ;  /* 0x000000356a357224 */ /* 0x000fe200078e02ff */
[----:B------:R-:W-:Y:S01]  /*8460*/  I2IP.S8.S32.SAT R218, R91, R90, RZ ;  /* 0x0000005a5bda7239 */ /* 0x000fe200000014ff */
[----:B------:R-:W-:Y:S01]  /*8470*/  IMAD R51, R128, UR39, R51 ;  /* 0x0000002780337c24 */ /* 0x000fe2000f8e0233 */
[----:B------:R-:W-:Y:S01]  /*8480*/  I2IP.S8.S32.SAT R219, R95, R94, RZ ;  /* 0x0000005e5fdb7239 */ /* 0x000fe200000014ff */
[C---:B------:R-:W-:Y:S01]  /*8490*/  IMAD R54, R106.reuse, R54, RZ ;  /* 0x000000366a367224 */ /* 0x040fe200078e02ff */
[----:B------:R-:W-:Y:S01]  /*84a0*/  I2IP.S8.S32.SAT R220, R83, R82, RZ ;  /* 0x0000005253dc7239 */ /* 0x000fe200000014ff */
[----:B------:R-:W-:Y:S01]  /*84b0*/  IMAD R52, R3, UR39, R52 ;  /* 0x0000002703347c24 */ /* 0x000fe2000f8e0234 */
[----:B------:R-:W-:Y:S01]  /*84c0*/  MOV R3, R156 ;  /* 0x0000009c00037202 */ /* 0x000fe20000000f00 */
[----:B------:R-:W-:Y:S01]  /*84d0*/  IMAD R55, R106, R55, RZ ;  /* 0x000000376a377224 */ /* 0x000fe200078e02ff */
[----:B------:R-:W-:Y:S01]  /*84e0*/  I2IP.S8.S32.SAT R221, R87, R86, RZ ;  /* 0x0000005657dd7239 */ /* 0x000fe200000014ff */
[----:B------:R-:W-:Y:S01]  /*84f0*/  IMAD.SHL.U32 R154, R132, 0x100, RZ ;  /* 0x00000100849a7824 */ /* 0x000fe200078e00ff */
[----:B------:R-:W-:Y:S01]  /*8500*/  SHF.R.S32.HI R132, RZ, 0x18, R132 ;  /* 0x00000018ff847819 */ /* 0x000fe20000011484 */
[----:B------:R-:W-:Y:S01]  /*8510*/  IMAD R53, R0, UR39, R53 ;  /* 0x0000002700357c24 */ /* 0x000fe2000f8e0235 */
[----:B------:R-:W-:Y:S01]  /*8520*/  SHF.R.S32.HI R0, RZ, 0x18, R155 ;  /* 0x00000018ff007819 */ /* 0x000fe2000001149b */
[C---:B------:R-:W-:Y:S01]  /*8530*/  IMAD R40, R106.reuse, R40, RZ ;  /* 0x000000286a287224 */ /* 0x040fe200078e02ff */
[----:B------:R-:W-:Y:S01]  /*8540*/  SHF.L.U32 R119, R141, 0x8, RZ ;  /* 0x000000088d777819 */ /* 0x000fe200000006ff */
[----:B------:R-:W-:Y:S01]  /*8550*/  IMAD R54, R13, UR39, R54 ;  /* 0x000000270d367c24 */ /* 0x000fe2000f8e0236 */
[----:B------:R-:W-:Y:S01]  /*8560*/  SHF.R.S32.HI R13, RZ, 0x18, R154 ;  /* 0x00000018ff0d7819 */ /* 0x000fe2000001149a */
[----:B------:R-:W-:Y:S01]  /*8570*/  IMAD R41, R106, R41, RZ ;  /* 0x000000296a297224 */ /* 0x000fe200078e02ff */
[----:B------:R-:W-:Y:S01]  /*8580*/  I2IP.S8.S32.SAT R216, R97, R96, R216 ;  /* 0x0000006061d87239 */ /* 0x000fe200000014d8 */
[----:B------:R-:W-:Y:S01]  /*8590*/  IMAD R55, R130, UR39, R55 ;  /* 0x0000002782377c24 */ /* 0x000fe2000f8e0237 */
[----:B------:R-:W-:Y:S01]  /*85a0*/  I2IP.S8.S32.SAT R217, R101, R100, R217 ;  /* 0x0000006465d97239 */ /* 0x000fe200000014d9 */
[C---:B------:R-:W-:Y:S01]  /*85b0*/  IMAD R42, R106.reuse, R42, RZ ;  /* 0x0000002a6a2a7224 */ /* 0x040fe200078e02ff */
[----:B------:R-:W-:Y:S01]  /*85c0*/  I2IP.S8.S32.SAT R218, R89, R88, R218 ;  /* 0x0000005859da7239 */ /* 0x000fe200000014da */
[----:B------:R-:W-:Y:S01]  /*85d0*/  IMAD R40, R3, UR39, R40 ;  /* 0x0000002703287c24 */ /* 0x000fe2000f8e0228 */
[----:B------:R-:W-:Y:S01]  /*85e0*/  MOV R3, R147 ;  /* 0x0000009300037202 */ /* 0x000fe20000000f00 */
[----:B------:R-:W-:Y:S01]  /*85f0*/  IMAD R43, R106, R43, RZ ;  /* 0x0000002b6a2b7224 */ /* 0x000fe200078e02ff */
[----:B------:R-:W-:Y:S01]  /*8600*/  I2IP.S8.S32.SAT R219, R93, R92, R219 ;  /* 0x0000005c5ddb7239 */ /* 0x000fe200000014db */
[----:B------:R-:W-:Y:S01]  /*8610*/  IMAD R41, R0, UR39, R41 ;  /* 0x0000002700297c24 */ /* 0x000fe2000f8e0229 */
[----:B------:R-:W-:Y:S01]  /*8620*/  SHF.R.S32.HI R0, RZ, 0x18, R143 ;  /* 0x00000018ff007819 */ /* 0x000fe2000001148f */
[C---:B------:R-:W-:Y:S01]  /*8630*/  IMAD R44, R106.reuse, R44, RZ ;  /* 0x0000002c6a2c7224 */ /* 0x040fe200078e02ff */
[----:B------:R-:W-:Y:S01]  /*8640*/  I2IP.S8.S32.SAT R220, R81, R80, R220 ;  /* 0x0000005051dc7239 */ /* 0x000fe200000014dc */
[----:B------:R-:W-:Y:S01]  /*8650*/  IMAD R42, R13, UR39, R42 ;  /* 0x000000270d2a7c24 */ /* 0x000fe2000f8e022a */
[----:B------:R-:W-:Y:S01]  /*8660*/  SHF.R.S32.HI R13, RZ, 0x18, R139 ;  /* 0x00000018ff0d7819 */ /* 0x000fe2000001148b */
[----:B------:R-:W-:Y:S01]  /*8670*/  IMAD R45, R106, R45, RZ ;  /* 0x0000002d6a2d7224 */ /* 0x000fe200078e02ff */
[----:B------:R-:W-:Y:S01]  /*8680*/  I2IP.S8.S32.SAT R221, R85, R84, R221 ;  /* 0x0000005455dd7239 */ /* 0x000fe200000014dd */
[----:B------:R-:W-:Y:S01]  /*8690*/  IMAD R43, R132, UR39, R43 ;  /* 0x00000027842b7c24 */ /* 0x000fe2000f8e022b */
[----:B------:R-:W-:Y:S01]  /*86a0*/  PRMT R117, R144, 0x8880, RZ ;  /* 0x0000888090757816 */ /* 0x000fe200000000ff */
[----:B------:R-:W-:Y:S01]  /*86b0*/  IMAD R46, R106, R46, RZ ;  /* 0x0000002e6a2e7224 */ /* 0x000fe200078e02ff */
[----:B------:R-:W-:Y:S01]  /*86c0*/  SHF.R.S32.HI R142, RZ, 0x18, R141 ;  /* 0x00000018ff8e7819 */ /* 0x000fe2000001148d */
        /* <DEDUP_REMOVED lines=9> */
[----:B------:R-:W-:Y:S01]  /*8760*/  SHF.R.S32.HI R13, RZ, 0x18, R148 ;  /* 0x00000018ff0d7819 */ /* 0x000fe20000011494 */
[----:B------:R-:W-:Y:S01]  /*8770*/  IMAD.MOV.U32 R3, RZ, RZ, R150 ;  /* 0x000000ffff037224 */ /* 0x000fe200078e0096 */
[----:B------:R-:W-:Y:S01]  /*8780*/  SHF.L.U32 R21, R145, 0x8, RZ ;  /* 0x0000000891157819 */ /* 0x000fe200000006ff */
[----:B------:R-:W-:Y:S01]  /*8790*/  IMAD R33, R106, R33, RZ ;  /* 0x000000216a217224 */ /* 0x000fe200078e02ff */
[----:B------:R-:W-:Y:S01]  /*87a0*/  SHF.R.S32.HI R146, RZ, 0x18, R145 ;  /* 0x00000018ff927819 */ /* 0x000fe20000011491 */
[----:B------:R-:W-:Y:S01]  /*87b0*/  IMAD R47, R134, UR39, R47 ;  /* 0x00000027862f7c24 */ /* 0x000fe2000f8e022f */
[----:B------:R-:W-:Y:S01]  /*87c0*/  SHF.R.S32.HI R15, RZ, 0x18, R21 ;  /* 0x00000018ff0f7819 */ /* 0x000fe20000011415 */
[C---:B------:R-:W-:Y:S01]  /*87d0*/  IMAD R34, R106.reuse, R34, RZ ;  /* 0x000000226a227224 */ /* 0x040fe200078e02ff */
[----:B------:R-:W-:Y:S01]  /*87e0*/  I2IP.S8.S32.SAT R42, R43, R42, RZ ;  /* 0x0000002a2b2a7239 */ /* 0x000fe200000014ff */
[----:B------:R-:W-:Y:S01]  /*87f0*/  IMAD R32, R3, UR39, R32 ;  /* 0x0000002703207c24 */ /* 0x000fe2000f8e0220 */
[----:B------:R-:W-:Y:S01]  /*8800*/  MOV R3, R129 ;  /* 0x0000008100037202 */ /* 0x000fe20000000f00 */
[----:B------:R-:W-:Y:S01]  /*8810*/  IMAD R35, R106, R35, RZ ;  /* 0x000000236a237224 */ /* 0x000fe200078e02ff */
[----:B------:R-:W-:Y:S01]  /*8820*/  I2IP.S8.S32.SAT R40, R41, R40, R42 ;  /* 0x0000002829287239 */ /* 0x000fe2000000142a */
[----:B------:R-:W-:Y:S01]  /*8830*/  IMAD.SHL.U32 R125, R137, 0x100, RZ ;  /* 0x00000100897d7824 */ /* 0x000fe200078e00ff */
        /* <DEDUP_REMOVED lines=10> */
[----:B------:R-:W-:Y:S01]  /*88e0*/  LDTM.16dp32bit_t0_t15.x8 R4, tmem[UR4+0xa0] ;  /* 0x0000a004000479ee */ /* 0x000fe20008980000 */
[----:B------:R-:W1:Y:S01]  /*88f0*/  LDTM.16dp32bit_t16_t31.x8 R4, tmem[UR4+0xa8] ;  /* 0x0000a804000479ee */ /* 0x000e6200089a0000 */
[----:B------:R-:W-:Y:S01]  /*8900*/  IMAD R36, R3, UR39, R36 ;  /* 0x0000002703247c24 */ /* 0x000fe2000f8e0224 */
[----:B------:R-:W-:Y:S01]  /*8910*/  MOV R3, R135 ;  /* 0x0000008700037202 */ /* 0x000fe20000000f00 */
[----:B------:R-:W-:Y:S01]  /*8920*/  IMAD R38, R106, R38, RZ ;  /* 0x000000266a267224 */ /* 0x000fe200078e02ff */
[----:B------:R-:W-:Y:S01]  /*8930*/  UPRMT UR5, UR37, 0x654, UR5 ;  /* 0x0000065425057896 */ /* 0x000fe20008000005 */
[----:B------:R-:W-:Y:S01]  /*8940*/  IMAD R37, R0, UR39, R37 ;  /* 0x0000002700257c24 */ /* 0x000fe2000f8e0225 */
[----:B------:R-:W-:Y:S01]  /*8950*/  SHF.R.S32.HI R0, RZ, 0x18, R133 ;  /* 0x00000018ff007819 */ /* 0x000fe20000011485 */
[C---:B------:R-:W-:Y:S01]  /*8960*/  IMAD R39, R106.reuse, R39, RZ ;  /* 0x000000276a277224 */ /* 0x040fe200078e02ff */
[----:B------:R-:W-:Y:S01]  /*8970*/  NOP ;  /* 0x0000000000007918 */ /* 0x000fe20000000000 */
[C---:B------:R-:W-:Y:S01]  /*8980*/  IMAD R24, R106.reuse, R24, RZ ;  /* 0x000000186a187224 */ /* 0x040fe200078e02ff */
[----:B------:R-:W-:Y:S01]  /*8990*/  I2IP.S8.S32.SAT R152, R49, R48, R152 ;  /* 0x0000003031987239 */ /* 0x000fe20000001498 */
[----:B------:R-:W-:Y:S01]  /*89a0*/  IMAD R38, R13, UR39, R38 ;  /* 0x000000270d267c24 */ /* 0x000fe2000f8e0226 */
[----:B------:R-:W-:Y:S01]  /*89b0*/  SHF.R.S32.HI R13, RZ, 0x18, R131 ;  /* 0x00000018ff0d7819 */ /* 0x000fe20000011483 */
[----:B------:R-:W-:Y:S01]  /*89c0*/  IMAD R25, R106, R25, RZ ;  /* 0x000000196a197224 */ /* 0x000fe200078e02ff */
[----:B-1----:R-:W-:Y:S01]  /*89d0*/  SYNCS.ARRIVE.TRANS64.RED.A1T0 RZ, [UR5], RZ ;  /* 0x000000ffffff79a7 */ /* 0x002fe20008100405 */
[----:B------:R1:W-:Y:S01]  /*89e0*/  STS.64 [R206+UR44+0x2f00], R216 ;  /* 0x002f00d8ce007988 */ /* 0x0003e20008000a2c */
[----:B------:R-:W-:Y:S01]  /*89f0*/  IMAD R39, R138, UR39, R39 ;  /* 0x000000278a277c24 */ /* 0x000fe2000f8e0227 */
[----:B------:R-:W-:Y:S01]  /*8a00*/  I2IP.S8.S32.SAT R153, R53, R52, R153 ;  /* 0x0000003435997239 */ /* 0x000fe20000001499 */
[----:B------:R-:W-:Y:S01]  /*8a10*/  IMAD R24, R3, UR39, R24 ;  /* 0x0000002703187c24 */ /* 0x000fe2000f8e0218 */
[----:B------:R-:W-:Y:S01]  /*8a20*/  MOV R3, R123 ;  /* 0x0000007b00037202 */ /* 0x000fe20000000f00 */
[----:B------:R-:W-:Y:S01]  /*8a30*/  IMAD R26, R106, R26, RZ ;  /* 0x0000001a6a1a7224 */ /* 0x000fe200078e02ff */
[----:B------:R2:W-:Y:S01]  /*8a40*/  STS.64 [R206+UR44+0x3300], R218 ;  /* 0x003300dace007988 */ /* 0x0005e20008000a2c */
[----:B------:R-:W-:Y:S01]  /*8a50*/  IMAD R25, R0, UR39, R25 ;  /* 0x0000002700197c24 */ /* 0x000fe2000f8e0219 */
[----:B------:R-:W-:Y:S01]  /*8a60*/  SHF.R.S32.HI R0, RZ, 0x18, R121 ;  /* 0x00000018ff007819 */ /* 0x000fe20000011479 */
[C---:B------:R-:W-:Y:S01]  /*8a70*/  IMAD R27, R106.reuse, R27, RZ ;  /* 0x0000001b6a1b7224 */ /* 0x040fe200078e02ff */
[----:B------:R-:W-:Y:S01]  /*8a80*/  I2IP.S8.S32.SAT R41, R45, R44, R41 ;  /* 0x0000002c2d297239 */ /* 0x000fe20000001429 */
[C---:B------:R-:W-:Y:S01]  /*8a90*/  IMAD R28, R106.reuse, R28, RZ ;  /* 0x0000001c6a1c7224 */ /* 0x040fe200078e02ff */
[----:B------:R4:W-:Y:S01]  /*8aa0*/  STS.64 [R206+UR44+0x3700], R220 ;  /* 0x003700dcce007988 */ /* 0x0009e20008000a2c */
[----:B------:R-:W-:Y:S01]  /*8ab0*/  I2IP.S8.S32.SAT R34, R35, R34, RZ ;  /* 0x0000002223227239 */ /* 0x000fe200000014ff */
[----:B------:R-:W-:Y:S01]  /*8ac0*/  IMAD R26, R13, UR39, R26 ;  /* 0x000000270d1a7c24 */ /* 0x000fe2000f8e021a */
[----:B------:R-:W-:Y:S01]  /*8ad0*/  SHF.R.S32.HI R13, RZ, 0x18, R119 ;  /* 0x00000018ff0d7819 */ /* 0x000fe20000011477 */
[----:B------:R-:W-:Y:S01]  /*8ae0*/  IMAD R29, R106, R29, RZ ;  /* 0x0000001d6a1d7224 */ /* 0x000fe200078e02ff */
[----:B------:R-:W-:Y:S01]  /*8af0*/  I2IP.S8.S32.SAT R32, R33, R32, R34 ;  /* 0x0000002021207239 */ /* 0x000fe20000001422 */
[----:B------:R3:W-:Y:S01]  /*8b00*/  STS.64 [R206+UR44+0x4700], R152 ;  /* 0x00470098ce007988 */ /* 0x0007e20008000a2c */
[----:B------:R-:W-:Y:S01]  /*8b10*/  I2IP.S8.S32.SAT R33, R39, R38, RZ ;  /* 0x0000002627217239 */ /* 0x000fe200000014ff */
[----:B------:R-:W-:Y:S01]  /*8b20*/  IMAD R27, R140, UR39, R27 ;  /* 0x000000278c1b7c24 */ /* 0x000fe2000f8e021b */
[----:B------:R-:W-:Y:S01]  /*8b30*/  UIADD3 UR62, UPT, UPT, UR38, 0x1, URZ ;  /* 0x00000001263e7890 */ /* 0x000fe2000fffe0ff */
[----:B------:R-:W-:Y:S01]  /*8b40*/  IMAD R28, R3, UR39, R28 ;  /* 0x00000027031c7c24 */ /* 0x000fe2000f8e021c */
[----:B------:R-:W-:Y:S01]  /*8b50*/  MOV R3, R117 ;  /* 0x0000007500037202 */ /* 0x000fe20000000f00 */
[----:B------:R3:W-:Y:S01]  /*8b60*/  STS.64 [R206+UR44+0x4b00], R40 ;  /* 0x004b0028ce007988 */ /* 0x0007e20008000a2c */
[----:B------:R-:W-:Y:S01]  /*8b70*/  I2IP.S8.S32.SAT R26, R27, R26, RZ ;  /* 0x0000001a1b1a7239 */ /* 0x000fe200000014ff */
[----:B------:R-:W-:Y:S01]  /*8b80*/  IMAD R30, R106, R30, RZ ;  /* 0x0000001e6a1e7224 */ /* 0x000fe200078e02ff */
[----:B-1----:R-:W-:Y:S01]  /*8b90*/  I2IP.S8.S32.SAT R216, R75, R74, RZ ;  /* 0x0000004a4bd87239 */ /* 0x002fe200000014ff */
[----:B------:R-:W-:Y:S01]  /*8ba0*/  IMAD R29, R0, UR39, R29 ;  /* 0x00000027001d7c24 */ /* 0x000fe2000f8e021d */
[----:B------:R-:W-:Y:S01]  /*8bb0*/  SHF.R.S32.HI R0, RZ, 0x18, R115 ;  /* 0x00000018ff007819 */ /* 0x000fe20000011473 */
[C---:B------:R-:W-:Y:S01]  /*8bc0*/  IMAD R31, R106.reuse, R31, RZ ;  /* 0x0000001f6a1f7224 */ /* 0x040fe200078e02ff */
[----:B------:R-:W-:Y:S01]  /*8bd0*/  I2IP.S8.S32.SAT R217, R79, R78, RZ ;  /* 0x0000004e4fd97239 */ /* 0x000fe200000014ff */
[----:B------:R-:W-:Y:S01]  /*8be0*/  IMAD R4, R106, R4, RZ ;  /* 0x000000046a047224 */ /* 0x000fe200078e02ff */
[----:B--2---:R-:W-:Y:S01]  /*8bf0*/  I2IP.S8.S32.SAT R218, R67, R66, RZ ;  /* 0x0000004243da7239 */ /* 0x004fe200000014ff */
[----:B------:R-:W-:Y:S01]  /*8c00*/  IMAD R30, R13, UR39, R30 ;  /* 0x000000270d1e7c24 */ /* 0x000fe2000f8e021e */
[----:B------:R-:W-:Y:S01]  /*8c10*/  MOV R13, R111 ;  /* 0x0000006f000d7202 */ /* 0x000fe20000000f00 */
[----:B------:R-:W-:Y:S01]  /*8c20*/  IMAD.SHL.U32 R113, R144, 0x100, RZ ;  /* 0x0000010090717824 */ /* 0x000fe200078e00ff */
[----:B------:R-:W-:Y:S01]  /*8c30*/  SHF.R.S32.HI R144, RZ, 0x18, R144 ;  /* 0x00000018ff907819 */ /* 0x000fe20000011490 */
[----:B------:R-:W-:Y:S01]  /*8c40*/  IMAD R31, R142, UR39, R31 ;  /* 0x000000278e1f7c24 */ /* 0x000fe2000f8e021f */
[----:B------:R-:W-:Y:S01]  /*8c50*/  I2IP.S8.S32.SAT R219, R71, R70, RZ ;  /* 0x0000004647db7239 */ /* 0x000fe200000014ff */
[----:B------:R-:W-:Y:S01]  /*8c60*/  IMAD R4, R3, UR39, R4 ;  /* 0x0000002703047c24 */ /* 0x000fe2000f8e0204 */
[----:B------:R-:W-:Y:S01]  /*8c70*/  SHF.R.S32.HI R3, RZ, 0x18, R113 ;  /* 0x00000018ff037819 */ /* 0x000fe20000011471 */
[C---:B------:R-:W-:Y:S01]  /*8c80*/  IMAD R5, R106.reuse, R5, RZ ;  /* 0x000000056a057224 */ /* 0x040fe200078e02ff */
[----:B----4-:R-:W-:Y:S01]  /*8c90*/  I2IP.S8.S32.SAT R220, R59, R58, RZ ;  /* 0x0000003a3bdc7239 */ /* 0x010fe200000014ff */
[----:B------:R-:W-:Y:S01]  /*8ca0*/  IMAD R6, R106, R6, RZ ;  /* 0x000000066a067224 */ /* 0x000fe200078e02ff */
[----:B------:R-:W-:Y:S01]  /*8cb0*/  I2IP.S8.S32.SAT R221, R63, R62, RZ ;  /* 0x0000003e3fdd7239 */ /* 0x000fe200000014ff */
[----:B------:R-:W-:Y:S01]  /*8cc0*/  IMAD R5, R0, UR39, R5 ;  /* 0x0000002700057c24 */ /* 0x000fe2000f8e0205 */
[----:B------:R-:W-:Y:S01]  /*8cd0*/  SHF.R.S32.HI R0, RZ, 0x18, R109 ;  /* 0x00000018ff007819 */ /* 0x000fe2000001146d */
[C---:B------:R-:W-:Y:S01]  /*8ce0*/  IMAD R7, R106.reuse, R7, RZ ;  /* 0x000000076a077224 */ /* 0x040fe200078e02ff */
[----:B------:R-:W-:Y:S01]  /*8cf0*/  I2IP.S8.S32.SAT R30, R31, R30, RZ ;  /* 0x0000001e1f1e7239 */ /* 0x000fe200000014ff */
[C---:B------:R-:W-:Y:S01]  /*8d00*/  IMAD R8, R106.reuse, R8, RZ ;  /* 0x000000086a087224 */ /* 0x040fe200078e02ff */
[----:B------:R-:W-:Y:S01]  /*8d10*/  I2IP.S8.S32.SAT R24, R25, R24, R26 ;  /* 0x0000001819187239 */ /* 0x000fe2000000141a */
[----:B------:R-:W-:Y:S01]  /*8d20*/  IMAD R6, R3, UR39, R6 ;  /* 0x0000002703067c24 */ /* 0x000fe2000f8e0206 */
[----:B------:R-:W-:Y:S01]  /*8d30*/  I2IP.S8.S32.SAT R216, R73, R72, R216 ;  /* 0x0000004849d87239 */ /* 0x000fe200000014d8 */
[----:B------:R-:W-:Y:S01]  /*8d40*/  IMAD R9, R106, R9, RZ ;  /* 0x000000096a097224 */ /* 0x000fe200078e02ff */
[----:B------:R-:W-:Y:S01]  /*8d50*/  I2IP.S8.S32.SAT R217, R77, R76, R217 ;  /* 0x0000004c4dd97239 */ /* 0x000fe200000014d9 */
[----:B------:R-:W-:Y:S01]  /*8d60*/  IMAD R7, R144, UR39, R7 ;  /* 0x0000002790077c24 */ /* 0x000fe2000f8e0207 */
[----:B------:R-:W-:Y:S01]  /*8d70*/  I2IP.S8.S32.SAT R218, R65, R64, R218 ;  /* 0x0000004041da7239 */ /* 0x000fe200000014da */
[----:B------:R-:W-:Y:S01]  /*8d80*/  IMAD R8, R13, UR39, R8 ;  /* 0x000000270d087c24 */ /* 0x000fe2000f8e0208 */
[----:B------:R-:W-:Y:S01]  /*8d90*/  I2IP.S8.S32.SAT R219, R69, R68, R219 ;  /* 0x0000004445db7239 */ /* 0x000fe200000014db */
[----:B------:R3:W-:Y:S01]  /*8da0*/  STS.64 [R206+UR44+0x3b00], R216 ;  /* 0x003b00d8ce007988 */ /* 0x0007e20008000a2c */
[----:B------:R-:W-:Y:S01]  /*8db0*/  IMAD R10, R106, R10, RZ ;  /* 0x0000000a6a0a7224 */ /* 0x000fe200078e02ff */
[----:B------:R-:W-:Y:S01]  /*8dc0*/  I2IP.S8.S32.SAT R6, R7, R6, RZ ;  /* 0x0000000607067239 */ /* 0x000fe200000014ff */
[----:B------:R-:W-:Y:S01]  /*8dd0*/  IMAD R9, R0, UR39, R9 ;  /* 0x0000002700097c24 */ /* 0x000fe2000f8e0209 */
[----:B------:R-:W-:Y:S01]  /*8de0*/  I2IP.S8.S32.SAT R220, R57, R56, R220 ;  /* 0x0000003839dc7239 */ /* 0x000fe200000014dc */
[----:B------:R-:W-:Y:S01]  /*8df0*/  IMAD R11, R106, R11, RZ ;  /* 0x0000000b6a0b7224 */ /* 0x000fe200078e02ff */
[----:B------:R3:W-:Y:S01]  /*8e00*/  STS.64 [R206+UR44+0x3f00], R218 ;  /* 0x003f00dace007988 */ /* 0x0007e20008000a2c */
[----:B------:R-:W-:Y:S01]  /*8e10*/  IMAD R10, R15, UR39, R10 ;  /* 0x000000270f0a7c24 */ /* 0x000fe2000f8e020a */
[----:B------:R-:W-:Y:S01]  /*8e20*/  I2IP.S8.S32.SAT R4, R5, R4, R6 ;  /* 0x0000000405047239 */ /* 0x000fe20000001406 */
[----:B------:R-:W-:Y:S01]  /*8e30*/  IMAD R11, R146, UR39, R11 ;  /* 0x00000027920b7c24 */ /* 0x000fe2000f8e020b */
[----:B------:R-:W-:Y:S01]  /*8e40*/  I2IP.S8.S32.SAT R221, R61, R60, R221 ;  /* 0x0000003c3ddd7239 */ /* 0x000fe200000014dd */
[----:B------:R-:W-:Y:S01]  /*8e50*/  BSSY.RECONVERGENT B0, `(.L_x_121) ;  /* 0x000004e000007945 */ /* 0x000fe20003800200 */
[----:B------:R-:W-:Y:S02]  /*8e60*/  I2IP.S8.S32.SAT R33, R37, R36, R33 ;  /* 0x0000002425217239 */ /* 0x000fe40000001421 */
[----:B------:R-:W-:Y:S01]  /*8e70*/  I2IP.S8.S32.SAT R10, R11, R10, RZ ;  /* 0x0000000a0b0a7239 */ /* 0x000fe200000014ff */
[----:B------:R3:W-:Y:S01]  /*8e80*/  STS.64 [R206+UR44+0x4300], R220 ;  /* 0x004300dcce007988 */ /* 0x0007e20008000a2c */
[----:B------:R-:W-:Y:S02]  /*8e90*/  I2IP.S8.S32.SAT R25, R29, R28, R30 ;  /* 0x0000001c1d197239 */ /* 0x000fe4000000141e */
[----:B------:R-:W-:Y:S03]  /*8ea0*/  I2IP.S8.S32.SAT R5, R9, R8, R10 ;  /* 0x0000000809057239 */ /* 0x000fe6000000140a */
[----:B------:R3:W-:Y:S06]  /*8eb0*/  STS.64 [R206+UR44+0x4f00], R32 ;  /* 0x004f0020ce007988 */ /* 0x0007ec0008000a2c */
[----:B------:R3:W-:Y:S06]  /*8ec0*/  STS.64 [R206+UR44+0x5300], R24 ;  /* 0x00530018ce007988 */ /* 0x0007ec0008000a2c */
[----:B------:R3:W-:Y:S01]  /*8ed0*/  STS.64 [R206+UR44+0x5700], R4 ;  /* 0x00570004ce007988 */ /* 0x0007e20008000a2c */
[----:B------:R-:W-:Y:S01]  /*8ee0*/  @!PT LDS RZ, [RZ] ;  /* 0x00000000fffff984 */ /* 0x000fe20000000800 */
[----:B------:R-:W-:Y:S01]  /*8ef0*/  @!PT LDS RZ, [RZ] ;  /* 0x00000000fffff984 */ /* 0x000fe20000000800 */
[----:B------:R-:W-:Y:S01]  /*8f00*/  @!PT LDS RZ, [RZ] ;  /* 0x00000000fffff984 */ /* 0x000fe20000000800 */
[----:B------:R-:W-:Y:S01]  /*8f10*/  @!PT LDS RZ, [RZ] ;  /* 0x00000000fffff984 */ /* 0x000fe20000000800 */
[----:B------:R1:W-:Y:S06]  /*8f20*/  MEMBAR.ALL.CTA ;  /* 0x0000000000007992 */ /* 0x0003ec0000008000 */
[----:B-1----:R-:W1:Y:S02]  /*8f30*/  FENCE.VIEW.ASYNC.S ;  /* 0x00000000000073c6 */ /* 0x002e640000000000 */
[----:B-1----:R-:W-:Y:S06]  /*8f40*/  BAR.SYNC.DEFER_BLOCKING 0x1, 0x80 ;  /* 0x0042000000007b1d */ /* 0x002fec0000010000 */
[----:B------:R-:W-:Y:S05]  /*8f50*/  @P0 BRA `(.L_x_122) ;  /* 0x0000000000f40947 */ /* 0x000fea0003800000 */
[----:B------:R-:W-:Y:S01]  /*8f60*/  R2UR UR22, R201 ;  /* 0x00000000c91672ca */ /* 0x000fe200000e0000 */
[----:B------:R-:W-:Y:S01]  /*8f70*/  UIADD3 UR64, UP0, UPT, UR60, 0x680, URZ ;  /* 0x000006803c407890 */ /* 0x000fe2000ff1e0ff */
[----:B------:R-:W-:Y:S01]  /*8f80*/  R2UR UR21, R199 ;  /* 0x00000000c71572ca */ /* 0x000fe200000e0000 */
[----:B------:R-:W-:Y:S02]  /*8f90*/  UIADD3 UR20, UPT, UPT, UR44, 0x2f00, URZ ;  /* 0x00002f002c147890 */ /* 0x000fe4000fffe0ff */
[----:B------:R-:W-:Y:S01]  /*8fa0*/  UIADD3.X UR65, UPT, UPT, URZ, UR61, URZ, UP0, !UPT ;  /* 0x0000003dff417290 */ /* 0x000fe200087fe4ff */
[----:B------:R-:W-:Y:S01]  /*8fb0*/  UMOV UR23, UR36 ;  /* 0x0000002400177c82 */ /* 0x000fe20008000000 */
[----:B------:R-:W-:Y:S01]  /*8fc0*/  UIADD3 UR16, UPT, UPT, UR44, 0x3300, URZ ;  /* 0x000033002c107890 */ /* 0x000fe2000fffe0ff */
[----:B------:R-:W-:Y:S01]  /*8fd0*/  UMOV UR19, UR36 ;  /* 0x0000002400137c82 */ /* 0x000fe20008000000 */
[----:B------:R-:W-:Y:S04]  /*8fe0*/  UIADD3 UR12, UPT, UPT, UR44, 0x3700, URZ ;  /* 0x000037002c0c7890 */ /* 0x000fe8000fffe0ff */
[----:B------:R-:W-:Y:S02]  /*8ff0*/  USHF.L.U32 UR22, UR22, 0x6, URZ ;  /* 0x0000000616167899 */ /* 0x000fe400080006ff */
[----:B------:R-:W-:Y:S01]  /*9000*/  UIMAD UR21, UR21, 0xb0, URZ ;  /* 0x000000b0151578a4 */ /* 0x000fe2000f8e02ff */
[----:B------:R-:W-:Y:S01]  /*9010*/  UMOV UR15, UR36 ;  /* 0x00000024000f7c82 */ /* 0x000fe20008000000 */
[----:B------:R-:W-:Y:S02]  /*9020*/  UIADD3 UR8, UPT, UPT, UR44, 0x3b00, URZ ;  /* 0x00003b002c087890 */ /* 0x000fe4000fffe0ff */
[----:B------:R-:W-:Y:S01]  /*9030*/  UIADD3 UR17, UPT, UPT, UR21, 0x10, URZ ;  /* 0x0000001015117890 */ /* 0x000fe2000fffe0ff */
[----:B------:R-:W-:Y:S01]  /*9040*/  UMOV UR18, UR22 ;  /* 0x0000001600127c82 */ /* 0x000fe20008000000 */
[----:B------:R-:W-:Y:S03]  /*9050*/  UIADD3 UR13, UPT, UPT, UR21, 0x20, URZ ;  /* 0x00000020150d7890 */ /* 0x000fe6000fffe0ff */
[----:B------:R1:W-:Y:S01]  /*9060*/  UTMASTG.3D [UR20], [UR64] ;  /* 0x00000014400073b5 */ /* 0x0003e20008010000 */
[----:B------:R-:W-:Y:S01]  /*9070*/  UMOV UR14, UR22 ;  /* 0x00000016000e7c82 */ /* 0x000fe20008000000 */
[----:B------:R-:W-:Y:S01]  /*9080*/  UIADD3 UR9, UPT, UPT, UR21, 0x30, URZ ;  /* 0x0000003015097890 */ /* 0x000fe2000fffe0ff */
[----:B------:R-:W-:Y:S01]  /*9090*/  UMOV UR11, UR36 ;  /* 0x00000024000b7c82 */ /* 0x000fe20008000000 */
[----:B------:R-:W-:Y:S01]  /*90a0*/  UMOV UR10, UR22 ;  /* 0x00000016000a7c82 */ /* 0x000fe20008000000 */
[----:B------:R-:W-:Y:S01]  /*90b0*/  UIADD3 UR4, UPT, UPT, UR44, 0x3f00, URZ ;  /* 0x00003f002c047890 */ /* 0x000fe2000fffe0ff */
[----:B------:R1:W-:Y:S01]  /*90c0*/  UTMASTG.3D [UR16], [UR64] ;  /* 0x00000010400073b5 */ /* 0x0003e20008010000 */
[----:B------:R-:W-:Y:S01]  /*90d0*/  UIADD3 UR5, UPT, UPT, UR21, 0x40, URZ ;  /* 0x0000004015057890 */ /* 0x000fe2000fffe0ff */
[----:B------:R-:W-:Y:S01]  /*90e0*/  UMOV UR7, UR36 ;  /* 0x0000002400077c82 */ /* 0x000fe20008000000 */
[----:B------:R-:W-:Y:S01]  /*90f0*/  UMOV UR6, UR22 ;  /* 0x0000001600067c82 */ /* 0x000fe20008000000 */
[----:B------:R-:W-:Y:S02]  /*9100*/  UIADD3 UR24, UPT, UPT, UR44, 0x4300, URZ ;  /* 0x000043002c187890 */ /* 0x000fe4000fffe0ff */
[----:B------:R-:W-:Y:S01]  /*9110*/  UIADD3 UR25, UPT, UPT, UR21, 0x50, URZ ;  /* 0x0000005015197890 */ /* 0x000fe2000fffe0ff */
[----:B------:R1:W-:Y:S01]  /*9120*/  UTMASTG.3D [UR12], [UR64] ;  /* 0x0000000c400073b5 */ /* 0x0003e20008010000 */
[----:B------:R-:W-:Y:S01]  /*9130*/  UMOV UR27, UR36 ;  /* 0x00000024001b7c82 */ /* 0x000fe20008000000 */
[----:B------:R-:W-:Y:S01]  /*9140*/  UMOV UR26, UR22 ;  /* 0x00000016001a7c82 */ /* 0x000fe20008000000 */
[----:B------:R-:W-:Y:S02]  /*9150*/  UIADD3 UR28, UPT, UPT, UR44, 0x4700, URZ ;  /* 0x000047002c1c7890 */ /* 0x000fe4000fffe0ff */
[----:B------:R-:W-:Y:S01]  /*9160*/  UIADD3 UR29, UPT, UPT, UR21, 0x60, URZ ;  /* 0x00000060151d7890 */ /* 0x000fe2000fffe0ff */
[----:B------:R-:W-:Y:S01]  /*9170*/  UMOV UR31, UR36 ;  /* 0x00000024001f7c82 */ /* 0x000fe20008000000 */
[----:B------:R1:W-:Y:S01]  /*9180*/  UTMASTG.3D [UR8], [UR64] ;  /* 0x00000008400073b5 */ /* 0x0003e20008010000 */
[----:B------:R-:W-:Y:S01]  /*9190*/  UMOV UR30, UR22 ;  /* 0x00000016001e7c82 */ /* 0x000fe20008000000 */
[----:B------:R-:W-:Y:S02]  /*91a0*/  UIADD3 UR32, UPT, UPT, UR44, 0x4b00, URZ ;  /* 0x00004b002c207890 */ /* 0x000fe4000fffe0ff */
[----:B------:R-:W-:Y:S01]  /*91b0*/  UIADD3 UR33, UPT, UPT, UR21, 0x70, URZ ;  /* 0x0000007015217890 */ /* 0x000fe2000fffe0ff */
[----:B------:R-:W-:Y:S01]  /*91c0*/  UMOV UR35, UR36 ;  /* 0x0000002400237c82 */ /* 0x000fe20008000000 */
[----:B------:R-:W-:Y:S01]  /*91d0*/  UMOV UR34, UR22 ;  /* 0x0000001600227c82 */ /* 0x000fe20008000000 */
[----:B------:R1:W-:Y:S01]  /*91e0*/  UTMASTG.3D [UR4], [UR64] ;  /* 0x00000004400073b5 */ /* 0x0003e20008010000 */
[----:B------:R-:W-:Y:S02]  /*91f0*/  UIADD3 UR48, UPT, UPT, UR44, 0x4f00, URZ ;  /* 0x00004f002c307890 */ /* 0x000fe4000fffe0ff */
        /* <DEDUP_REMOVED lines=13> */
[----:B------:R1:W-:Y:S01]  /*92d0*/  UTMASTG.3D [UR32], [UR64] ;  /* 0x00000020400073b5 */ /* 0x0003e20008010000 */
[----:B------:R1:W-:Y:S01]  /*92e0*/  UTMASTG.3D [UR48], [UR64] ;  /* 0x00000030400073b5 */ /* 0x0003e20008010000 */
[----:B------:R1:W-:Y:S03]  /*92f0*/  UTMASTG.3D [UR52], [UR64] ;  /* 0x00000034400073b5 */ /* 0x0003e60008010000 */
[----:B------:R1:W-:Y:S01]  /*9300*/  UTMASTG.3D [UR56], [UR64] ;  /* 0x00000038400073b5 */ /* 0x0003e20008010000 */
[----:B------:R0:W-:Y:S01]  /*9310*/  UTMACMDFLUSH ;  /* 0x00000000000079b7 */ /* 0x0001e20000000000 */
[----:B-1----:R-:W-:Y:S04]  /*9320*/  DEPBAR.LE SB0, 0x0 ;  /* 0x000080000000791a */ /* 0x002fe80000000000 */
.L_x_122:
[----:B------:R-:W-:Y:S05]  /*9330*/  BSYNC.RECONVERGENT B0 ;  /* 0x0000000000007941 */ /* 0x000fea0003800200 */
.L_x_121:
[----:B------:R-:W-:Y:S01]  /*9340*/  BAR.SYNC.DEFER_BLOCKING 0x1, 0x80 ;  /* 0x0042000000007b1d */ /* 0x000fe20000010000 */
[----:B------:R-:W-:Y:S01]  /*9350*/  ISETP.NE.AND P1, PT, R213, RZ, PT ;  /* 0x000000ffd500720c */ /* 0x000fe20003f25270 */
[----:B------:R-:W-:Y:S01]  /*9360*/  UISETP.NE.AND UP0, UPT, UR62, 0x4, UPT ;  /* 0x000000043e00788c */ /* 0x000fe2000bf05270 */
[C---:B------:R-:W-:Y:S01]  /*9370*/  ISETP.NE.AND P0, PT, R214.reuse, 0x2, PT ;  /* 0x00000002d600780c */ /* 0x040fe20003f05270 */
[----:B------:R-:W-:Y:S02]  /*9380*/  IMAD.IADD R199, R105, 0x1, R198 ;  /* 0x0000000169c77824 */ /* 0x000fe400078e02c6 */
[----:B------:R-:W-:Y:S01]  /*9390*/  USEL UR4, URZ, 0x1, UP0 ;  /* 0x00000001ff047887 */ /* 0x000fe20008000000 */
[----:B------:R-:W-:Y:S01]  /*93a0*/  SEL R3, RZ, 0x1, P0 ;  /* 0x00000001ff037807 */ /* 0x000fe20000000000 */
[----:B------:R-:W-:Y:S01]  /*93b0*/  USEL UR38, UR62, URZ, UP0 ;  /* 0x000000ff3e267287 */ /* 0x000fe20008000000 */
[----:B------:R-:W-:Y:S01]  /*93c0*/  SEL R214, R214, RZ, P0 ;  /* 0x000000ffd6d67207 */ /* 0x000fe20000000000 */
[----:B------:R-:W-:Y:S01]  /*93d0*/  IMAD.IADD R201, R107, 0x1, R200 ;  /* 0x000000016bc97824 */ /* 0x000fe200078e02c8 */
[----:B------:R-:W-:Y:S02]  /*93e0*/  LOP3.LUT R210, R210, R3, RZ, 0x3c, !PT ;  /* 0x00000003d2d27212 */ /* 0x000fe400078e3cff */
[----:B------:R-:W-:Y:S02]  /*93f0*/  LOP3.LUT R211, R211, UR4, RZ, 0x3c, !PT ;  /* 0x00000004d3d37c12 */ /* 0x000fe4000f8e3cff */
[----:B------:R-:W-:Y:S01]  /*9400*/  @P1 R2UR UR36, R208 ;  /* 0x00000000d02412ca */ /* 0x000fe200000e0000 */
[----:B------:R-:W-:Y:S03]  /*9410*/  @!UPT UIADD3 URZ, UPT, UPT, URZ, URZ, URZ ;  /* 0x000000fffffff290 */ /* 0x000fe6000fffe0ff */
[----:B------:R-:W-:Y:S11]  /*9420*/  @P1 BRA `(.L_x_123) ;  /* 0xffffffc4003c1947 */ /* 0x000ff6000383ffff */
[----:B------:R-:W-:Y:S05]  /*9430*/  EXIT ;  /* 0x000000000000794d */ /* 0x000fea0003800000 */
.L_x_20:
[----:B--2---:R2:W1:Y:S02]  /*9440*/  SYNCS.PHASECHK.TRANS64.TRYWAIT P0, [R3+URZ+0x240], R2 ;  /* 0x00024002030075a7 */ /* 0x00446400080011ff */
[----:B-1----:R-:W-:Y:S05]  /*9450*/  @!P0 NANOSLEEP.SYNCS 0x989680 ;  /* 0x009896800000895d */ /* 0x002fea0003900000 */
[----:B------:R-:W1:Y:S02]  /*9460*/  @!P0 SYNCS.PHASECHK.TRANS64 P0, [R3+URZ+0x240], R2 ;  /* 0x00024002030085a7 */ /* 0x000e6400080010ff */
[----:B-1----:R-:W-:Y:S05]  /*9470*/  @!P0 BRA `(.L_x_20) ;  /* 0xfffffffc00f08947 */ /* 0x002fea000383ffff */
[----:B------:R-:W-:Y:S05]  /*9480*/  BRA `(.L_x_124) ;  /* 0xffffff8000fc7947 */ /* 0x000fea000383ffff */
.L_x_23:
[----:B-1----:R-:W-:Y:S07]  /*9490*/  MOV R2, UR33 ;  /* 0x0000002100027c02 */ /* 0x002fee0008000f00 */
.L_x_125:
[----:B-1----:R1:W2:Y:S02]  /*94a0*/  SYNCS.PHASECHK.TRANS64.TRYWAIT P0, [R2+URZ+0xd8], R5 ;  /* 0x0000d805020075a7 */ /* 0x0022a400080011ff */
[----:B--2---:R-:W-:Y:S05]  /*94b0*/  @!P0 NANOSLEEP.SYNCS 0x989680 ;  /* 0x009896800000895d */ /* 0x004fea0003900000 */
[----:B------:R-:W2:Y:S02]  /*94c0*/  @!P0 SYNCS.PHASECHK.TRANS64 P0, [R2+URZ+0xd8], R5 ;  /* 0x0000d805020085a7 */ /* 0x000ea400080010ff */
[----:B--2---:R-:W-:Y:S05]  /*94d0*/  @!P0 BRA `(.L_x_125) ;  /* 0xfffffffc00f08947 */ /* 0x004fea000383ffff */
[----:B------:R-:W-:Y:S05]  /*94e0*/  BRA `(.L_x_22) ;  /* 0xffffff84004c7947 */ /* 0x000fea000383ffff */
.L_x_29:
[----:B-1----:R-:W-:Y:S07]  /*94f0*/  MOV R2, UR17 ;  /* 0x0000001100027c02 */ /* 0x002fee0008000f00 */
.L_x_126:
[----:B-1----:R1:W2:Y:S02]  /*9500*/  SYNCS.PHASECHK.TRANS64.TRYWAIT P0, [R2+URZ+0xd8], R5 ;  /* 0x0000d805020075a7 */ /* 0x0022a400080011ff */
[----:B--2---:R-:W-:Y:S05]  /*9510*/  @!P0 NANOSLEEP.SYNCS 0x989680 ;  /* 0x009896800000895d */ /* 0x004fea0003900000 */
[----:B------:R-:W2:Y:S02]  /*9520*/  @!P0 SYNCS.PHASECHK.TRANS64 P0, [R2+URZ+0xd8], R5 ;  /* 0x0000d805020085a7 */ /* 0x000ea400080010ff */
[----:B--2---:R-:W-:Y:S05]  /*9530*/  @!P0 BRA `(.L_x_126) ;  /* 0xfffffffc00f08947 */ /* 0x004fea000383ffff */
[----:B------:R-:W-:Y:S05]  /*9540*/  BRA `(.L_x_28) ;  /* 0xffffff8400f47947 */ /* 0x000fea000383ffff */
.L_x_33:
[----:B-1----:R1:W2:Y:S02]  /*9550*/  SYNCS.PHASECHK.TRANS64.TRYWAIT P0, [R2+URZ+0x1d0], R3 ;  /* 0x0001d003020075a7 */ /* 0x0022a400080011ff */
[----:B--2---:R-:W-:Y:S05]  /*9560*/  @!P0 NANOSLEEP.SYNCS 0x989680 ;  /* 0x009896800000895d */ /* 0x004fea0003900000 */
[----:B------:R-:W2:Y:S02]  /*9570*/  @!P0 SYNCS.PHASECHK.TRANS64 P0, [R2+URZ+0x1d0], R3 ;  /* 0x0001d003020085a7 */ /* 0x000ea400080010ff */
[----:B--2---:R-:W-:Y:S05]  /*9580*/  @!P0 BRA `(.L_x_33) ;  /* 0xfffffffc00f08947 */ /* 0x004fea000383ffff */
[----:B------:R-:W-:Y:S05]  /*9590*/  BRA `(.L_x_127) ;  /* 0xffffff8800847947 */ /* 0x000fea000383ffff */
.L_x_37:
[----:B----4-:R-:W-:-:S07]  /*95a0*/  MOV R0, UR5 ;  /* 0x0000000500007c02 */ /* 0x010fce0008000f00 */
.L_x_128:
[----:B-1----:R1:W2:Y:S02]  /*95b0*/  SYNCS.PHASECHK.TRANS64.TRYWAIT P0, [R0+URZ], R3 ;  /* 0x00000003000075a7 */ /* 0x0022a400080011ff */
[----:B--2---:R-:W-:Y:S05]  /*95c0*/  @!P0 NANOSLEEP.SYNCS 0x989680 ;  /* 0x009896800000895d */ /* 0x004fea0003900000 */
[----:B------:R-:W2:Y:S02]  /*95d0*/  @!P0 SYNCS.PHASECHK.TRANS64 P0, [R0+URZ], R3 ;  /* 0x00000003000085a7 */ /* 0x000ea400080010ff */
[----:B--2---:R-:W-:Y:S05]  /*95e0*/  @!P0 BRA `(.L_x_128) ;  /* 0xfffffffc00f08947 */ /* 0x004fea000383ffff */
[----:B------:R-:W-:Y:S05]  /*95f0*/  BRA `(.L_x_129) ;  /* 0xffffff8c00f47947 */ /* 0x000fea000383ffff */
.L_x_38:
[----:B----4-:R-:W-:-:S07]  /*9600*/  MOV R0, UR5 ;  /* 0x0000000500007c02 */ /* 0x010fce0008000f00 */
.L_x_130:
[----:B-1----:R1:W2:Y:S02]  /*9610*/  SYNCS.PHASECHK.TRANS64.TRYWAIT P0, [R0+URZ], R3 ;  /* 0x00000003000075a7 */ /* 0x0022a400080011ff */
[----:B--2---:R-:W-:Y:S05]  /*9620*/  @!P0 NANOSLEEP.SYNCS 0x989680 ;  /* 0x009896800000895d */ /* 0x004fea0003900000 */
[----:B------:R-:W2:Y:S02]  /*9630*/  @!P0 SYNCS.PHASECHK.TRANS64 P0, [R0+URZ], R3 ;  /* 0x00000003000085a7 */ /* 0x000ea400080010ff */
[----:B--2---:R-:W-:Y:S05]  /*9640*/  @!P0 BRA `(.L_x_130) ;  /* 0xfffffffc00f08947 */ /* 0x004fea000383ffff */
[----:B------:R-:W-:Y:S05]  /*9650*/  BRA `(.L_x_131) ;  /* 0xffffff9000007947 */ /* 0x000fea000383ffff */
.L_x_39:
[----:B----4-:R-:W-:-:S07]  /*9660*/  MOV R0, UR5 ;  /* 0x0000000500007c02 */ /* 0x010fce0008000f00 */
.L_x_132:
[----:B-1----:R1:W2:Y:S02]  /*9670*/  SYNCS.PHASECHK.TRANS64.TRYWAIT P0, [R0+URZ], R3 ;  /* 0x00000003000075a7 */ /* 0x0022a400080011ff */
[----:B--2---:R-:W-:Y:S05]  /*9680*/  @!P0 NANOSLEEP.SYNCS 0x989680 ;  /* 0x009896800000895d */ /* 0x004fea0003900000 */
[----:B------:R-:W2:Y:S02]  /*9690*/  @!P0 SYNCS.PHASECHK.TRANS64 P0, [R0+URZ], R3 ;  /* 0x00000003000085a7 */ /* 0x000ea400080010ff */
[----:B--2---:R-:W-:Y:S05]  /*96a0*/  @!P0 BRA `(.L_x_132) ;  /* 0xfffffffc00f08947 */ /* 0x004fea000383ffff */
[----:B------:R-:W-:Y:S05]  /*96b0*/  BRA `(.L_x_133) ;  /* 0xffffff90000c7947 */ /* 0x000fea000383ffff */
.L_x_40:
[----:B----4-:R-:W-:-:S07]  /*96c0*/  MOV R0, UR5 ;  /* 0x0000000500007c02 */ /* 0x010fce0008000f00 */
.L_x_134:
[----:B-1----:R1:W2:Y:S02]  /*96d0*/  SYNCS.PHASECHK.TRANS64.TRYWAIT P0, [R0+URZ], R3 ;  /* 0x00000003000075a7 */ /* 0x0022a400080011ff */
[----:B--2---:R-:W-:Y:S05]  /*96e0*/  @!P0 NANOSLEEP.SYNCS 0x989680 ;  /* 0x009896800000895d */ /* 0x004fea0003900000 */
[----:B------:R-:W2:Y:S02]  /*96f0*/  @!P0 SYNCS.PHASECHK.TRANS64 P0, [R0+URZ], R3 ;  /* 0x00000003000085a7 */ /* 0x000ea400080010ff */
[----:B--2---:R-:W-:Y:S05]  /*9700*/  @!P0 BRA `(.L_x_134) ;  /* 0xfffffffc00f08947 */ /* 0x004fea000383ffff */
[----:B------:R-:W-:Y:S05]  /*9710*/  BRA `(.L_x_135) ;  /* 0xffffff9000187947 */ /* 0x000fea000383ffff */
.L_x_41:
[----:B----4-:R-:W-:-:S07]  /*9720*/  MOV R0, UR5 ;  /* 0x0000000500007c02 */ /* 0x010fce0008000f00 */
.L_x_136:
[----:B-1----:R1:W2:Y:S02]  /*9730*/  SYNCS.PHASECHK.TRANS64.TRYWAIT P0, [R0+URZ], R3 ;  /* 0x00000003000075a7 */ /* 0x0022a400080011ff */
[----:B--2---:R-:W-:Y:S05]  /*9740*/  @!P0 NANOSLEEP.SYNCS 0x989680 ;  /* 0x009896800000895d */ /* 0x004fea0003900000 */
[----:B------:R-:W2:Y:S02]  /*9750*/  @!P0 SYNCS.PHASECHK.TRANS64 P0, [R0+URZ], R3 ;  /* 0x00000003000085a7 */ /* 0x000ea400080010ff */
[----:B--2---:R-:W-:Y:S05]  /*9760*/  @!P0 BRA `(.L_x_136) ;  /* 0xfffffffc00f08947 */ /* 0x004fea000383ffff */
[----:B------:R-:W-:Y:S05]  /*9770*/  BRA `(.L_x_137) ;  /* 0xffffff9000247947 */ /* 0x000fea000383ffff */
.L_x_42:
[----:B----4-:R-:W-:-:S07]  /*9780*/  MOV R0, UR5 ;  /* 0x0000000500007c02 */ /* 0x010fce0008000f00 */
.L_x_138:
[----:B-1----:R1:W2:Y:S02]  /*9790*/  SYNCS.PHASECHK.TRANS64.TRYWAIT P0, [R0+URZ], R3 ;  /* 0x00000003000075a7 */ /* 0x0022a400080011ff */
[----:B--2---:R-:W-:Y:S05]  /*97a0*/  @!P0 NANOSLEEP.SYNCS 0x989680 ;  /* 0x009896800000895d */ /* 0x004fea0003900000 */
[----:B------:R-:W2:Y:S02]  /*97b0*/  @!P0 SYNCS.PHASECHK.TRANS64 P0, [R0+URZ], R3 ;  /* 0x00000003000085a7 */ /* 0x000ea400080010ff */
[----:B--2---:R-:W-:Y:S05]  /*97c0*/  @!P0 BRA `(.L_x_138) ;  /* 0xfffffffc00f08947 */ /* 0x004fea000383ffff */
[----:B------:R-:W-:Y:S05]  /*97d0*/  BRA `(.L_x_139) ;  /* 0xffffff9000307947 */ /* 0x000fea000383ffff */
.L_x_43:
[----:B----4-:R-:W-:-:S07]  /*97e0*/  MOV R0, UR5 ;  /* 0x0000000500007c02 */ /* 0x010fce0008000f00 */
.L_x_140:
[----:B-1----:R1:W2:Y:S02]  /*97f0*/  SYNCS.PHASECHK.TRANS64.TRYWAIT P0, [R0+URZ], R3 ;  /* 0x00000003000075a7 */ /* 0x0022a400080011ff */
[----:B--2---:R-:W-:Y:S05]  /*9800*/  @!P0 NANOSLEEP.SYNCS 0x989680 ;  /* 0x009896800000895d */ /* 0x004fea0003900000 */
[----:B------:R-:W2:Y:S02]  /*9810*/  @!P0 SYNCS.PHASECHK.TRANS64 P0, [R0+URZ], R3 ;  /* 0x00000003000085a7 */ /* 0x000ea400080010ff */
[----:B--2---:R-:W-:Y:S05]  /*9820*/  @!P0 BRA `(.L_x_140) ;  /* 0xfffffffc00f08947 */ /* 0x004fea000383ffff */
[----:B------:R-:W-:Y:S05]  /*9830*/  BRA `(.L_x_141) ;  /* 0xffffff90003c7947 */ /* 0x000fea000383ffff */
.L_x_44:
[----:B----4-:R-:W-:-:S07]  /*9840*/  MOV R0, UR5 ;  /* 0x0000000500007c02 */ /* 0x010fce0008000f00 */
.L_x_142:
[----:B-1----:R1:W2:Y:S02]  /*9850*/  SYNCS.PHASECHK.TRANS64.TRYWAIT P0, [R0+URZ], R3 ;  /* 0x00000003000075a7 */ /* 0x0022a400080011ff */
[----:B--2---:R-:W-:Y:S05]  /*9860*/  @!P0 NANOSLEEP.SYNCS 0x989680 ;  /* 0x009896800000895d */ /* 0x004fea0003900000 */
[----:B------:R-:W2:Y:S02]  /*9870*/  @!P0 SYNCS.PHASECHK.TRANS64 P0, [R0+URZ], R3 ;  /* 0x00000003000085a7 */ /* 0x000ea400080010ff */
[----:B--2---:R-:W-:Y:S05]  /*9880*/  @!P0 BRA `(.L_x_142) ;  /* 0xfffffffc00f08947 */ /* 0x004fea000383ffff */
[----:B------:R-:W-:Y:S05]  /*9890*/  BRA `(.L_x_143) ;  /* 0xffffff9000487947 */ /* 0x000fea000383ffff */
.L_x_45:
[----:B----4-:R-:W-:-:S07]  /*98a0*/  MOV R0, UR5 ;  /* 0x0000000500007c02 */ /* 0x010fce0008000f00 */
.L_x_144:
[----:B-1----:R1:W2:Y:S02]  /*98b0*/  SYNCS.PHASECHK.TRANS64.TRYWAIT P0, [R0+URZ], R3 ;  /* 0x00000003000075a7 */ /* 0x0022a400080011ff */
[----:B--2---:R-:W-:Y:S05]  /*98c0*/  @!P0 NANOSLEEP.SYNCS 0x989680 ;  /* 0x009896800000895d */ /* 0x004fea0003900000 */
[----:B------:R-:W2:Y:S02]  /*98d0*/  @!P0 SYNCS.PHASECHK.TRANS64 P0, [R0+URZ], R3 ;  /* 0x00000003000085a7 */ /* 0x000ea400080010ff */
[----:B--2---:R-:W-:Y:S05]  /*98e0*/  @!P0 BRA `(.L_x_144) ;  /* 0xfffffffc00f08947 */ /* 0x004fea000383ffff */
[----:B------:R-:W-:Y:S05]  /*98f0*/  BRA `(.L_x_145) ;  /* 0xffffff9000547947 */ /* 0x000fea000383ffff */
.L_x_46:
[----:B----4-:R-:W-:-:S07]  /*9900*/  MOV R0, UR5 ;  /* 0x0000000500007c02 */ /* 0x010fce0008000f00 */
.L_x_146:
[----:B-1----:R1:W2:Y:S02]  /*9910*/  SYNCS.PHASECHK.TRANS64.TRYWAIT P0, [R0+URZ], R3 ;  /* 0x00000003000075a7 */ /* 0x0022a400080011ff */
[----:B--2---:R-:W-:Y:S05]  /*9920*/  @!P0 NANOSLEEP.SYNCS 0x989680 ;  /* 0x009896800000895d */ /* 0x004fea0003900000 */
[----:B------:R-:W2:Y:S02]  /*9930*/  @!P0 SYNCS.PHASECHK.TRANS64 P0, [R0+URZ], R3 ;  /* 0x00000003000085a7 */ /* 0x000ea400080010ff */
[----:B--2---:R-:W-:Y:S05]  /*9940*/  @!P0 BRA `(.L_x_146) ;  /* 0xfffffffc00f08947 */ /* 0x004fea000383ffff */
[----:B------:R-:W-:Y:S05]  /*9950*/  BRA `(.L_x_147) ;  /* 0xffffff9000607947 */ /* 0x000fea000383ffff */
.L_x_47:
[----:B----4-:R-:W-:-:S07]  /*9960*/  MOV R0, UR5 ;  /* 0x0000000500007c02 */ /* 0x010fce0008000f00 */
.L_x_148:
[----:B-1----:R1:W2:Y:S02]  /*9970*/  SYNCS.PHASECHK.TRANS64.TRYWAIT P0, [R0+URZ], R3 ;  /* 0x00000003000075a7 */ /* 0x0022a400080011ff */
[----:B--2---:R-:W-:Y:S05]  /*9980*/  @!P0 NANOSLEEP.SYNCS 0x989680 ;  /* 0x009896800000895d */ /* 0x004fea0003900000 */
[----:B------:R-:W2:Y:S02]  /*9990*/  @!P0 SYNCS.PHASECHK.TRANS64 P0, [R0+URZ], R3 ;  /* 0x00000003000085a7 */ /* 0x000ea400080010ff */
[----:B--2---:R-:W-:Y:S05]  /*99a0*/  @!P0 BRA `(.L_x_148) ;  /* 0xfffffffc00f08947 */ /* 0x004fea000383ffff */
[----:B------:R-:W-:Y:S05]  /*99b0*/  BRA `(.L_x_149) ;  /* 0xffffff90006c7947 */ /* 0x000fea000383ffff */
.L_x_48:
[----:B----4-:R-:W-:-:S07]  /*99c0*/  MOV R0, UR5 ;  /* 0x0000000500007c02 */ /* 0x010fce0008000f00 */
.L_x_150:
[----:B-1----:R1:W2:Y:S02]  /*99d0*/  SYNCS.PHASECHK.TRANS64.TRYWAIT P0, [R0+URZ], R3 ;  /* 0x00000003000075a7 */ /* 0x0022a400080011ff */
[----:B--2---:R-:W-:Y:S05]  /*99e0*/  @!P0 NANOSLEEP.SYNCS 0x989680 ;  /* 0x009896800000895d */ /* 0x004fea0003900000 */
[----:B------:R-:W2:Y:S02]  /*99f0*/  @!P0 SYNCS.PHASECHK.TRANS64 P0, [R0+URZ], R3 ;  /* 0x00000003000085a7 */ /* 0x000ea400080010ff */
[----:B--2---:R-:W-:Y:S05]  /*9a00*/  @!P0 BRA `(.L_x_150) ;  /* 0xfffffffc00f08947 */ /* 0x004fea000383ffff */
[----:B------:R-:W-:Y:S05]  /*9a10*/  BRA `(.L_x_151) ;  /* 0xffffff9000787947 */ /* 0x000fea000383ffff */
.L_x_49:
[----:B----4-:R-:W-:-:S07]  /*9a20*/  MOV R0, UR5 ;  /* 0x0000000500007c02 */ /* 0x010fce0008000f00 */
.L_x_152:
[----:B-1----:R1:W2:Y:S02]  /*9a30*/  SYNCS.PHASECHK.TRANS64.TRYWAIT P0, [R0+URZ], R3 ;  /* 0x00000003000075a7 */ /* 0x0022a400080011ff */
[----:B--2---:R-:W-:Y:S05]  /*9a40*/  @!P0 NANOSLEEP.SYNCS 0x989680 ;  /* 0x009896800000895d */ /* 0x004fea0003900000 */
[----:B------:R-:W2:Y:S02]  /*9a50*/  @!P0 SYNCS.PHASECHK.TRANS64 P0, [R0+URZ], R3 ;  /* 0x00000003000085a7 */ /* 0x000ea400080010ff */
[----:B--2---:R-:W-:Y:S05]  /*9a60*/  @!P0 BRA `(.L_x_152) ;  /* 0xfffffffc00f08947 */ /* 0x004fea000383ffff */
[----:B------:R-:W-:Y:S05]  /*9a70*/  BRA `(.L_x_153) ;  /* 0xffffff9000847947 */ /* 0x000fea000383ffff */
.L_x_50:
[----:B----4-:R-:W-:-:S07]  /*9a80*/  MOV R0, UR5 ;  /* 0x0000000500007c02 */ /* 0x010fce0008000f00 */
.L_x_154:
[----:B-1----:R1:W2:Y:S02]  /*9a90*/  SYNCS.PHASECHK.TRANS64.TRYWAIT P0, [R0+URZ], R3 ;  /* 0x00000003000075a7 */ /* 0x0022a400080011ff */
[----:B--2---:R-:W-:Y:S05]  /*9aa0*/  @!P0 NANOSLEEP.SYNCS 0x989680 ;  /* 0x009896800000895d */ /* 0x004fea0003900000 */
[----:B------:R-:W2:Y:S02]  /*9ab0*/  @!P0 SYNCS.PHASECHK.TRANS64 P0, [R0+URZ], R3 ;  /* 0x00000003000085a7 */ /* 0x000ea400080010ff */
[----:B--2---:R-:W-:Y:S05]  /*9ac0*/  @!P0 BRA `(.L_x_154) ;  /* 0xfffffffc00f08947 */ /* 0x004fea000383ffff */
[----:B------:R-:W-:Y:S05]  /*9ad0*/  BRA `(.L_x_155) ;  /* 0xffffff9000907947 */ /* 0x000fea000383ffff */
.L_x_51:
[----:B----4-:R-:W-:-:S07]  /*9ae0*/  MOV R0, UR5 ;  /* 0x0000000500007c02 */ /* 0x010fce0008000f00 */
.L_x_156:
[----:B-1----:R1:W2:Y:S02]  /*9af0*/  SYNCS.PHASECHK.TRANS64.TRYWAIT P0, [R0+URZ], R3 ;  /* 0x00000003000075a7 */ /* 0x0022a400080011ff */
[----:B--2---:R-:W-:Y:S05]  /*9b00*/  @!P0 NANOSLEEP.SYNCS 0x989680 ;  /* 0x009896800000895d */ /* 0x004fea0003900000 */
[----:B------:R-:W2:Y:S02]  /*9b10*/  @!P0 SYNCS.PHASECHK.TRANS64 P0, [R0+URZ], R3 ;  /* 0x00000003000085a7 */ /* 0x000ea400080010ff */
[----:B--2---:R-:W-:Y:S05]  /*9b20*/  @!P0 BRA `(.L_x_156) ;  /* 0xfffffffc00f08947 */ /* 0x004fea000383ffff */
[----:B------:R-:W-:Y:S05]  /*9b30*/  BRA `(.L_x_157) ;  /* 0xffffff90009c7947 */ /* 0x000fea000383ffff */
.L_x_52:
[----:B----4-:R-:W-:-:S07]  /*9b40*/  MOV R0, UR5 ;  /* 0x0000000500007c02 */ /* 0x010fce0008000f00 */
.L_x_158:
[----:B-1----:R1:W2:Y:S02]  /*9b50*/  SYNCS.PHASECHK.TRANS64.TRYWAIT P0, [R0+URZ], R3 ;  /* 0x00000003000075a7 */ /* 0x0022a400080011ff */
[----:B--2---:R-:W-:Y:S05]  /*9b60*/  @!P0 NANOSLEEP.SYNCS 0x989680 ;  /* 0x009896800000895d */ /* 0x004fea0003900000 */
[----:B------:R-:W2:Y:S02]  /*9b70*/  @!P0 SYNCS.PHASECHK.TRANS64 P0, [R0+URZ], R3 ;  /* 0x00000003000085a7 */ /* 0x000ea400080010ff */
[----:B--2---:R-:W-:Y:S05]  /*9b80*/  @!P0 BRA `(.L_x_158) ;  /* 0xfffffffc00f08947 */ /* 0x004fea000383ffff */
[----:B------:R-:W-:Y:S05]  /*9b90*/  BRA `(.L_x_159) ;  /* 0xffffff9000a87947 */ /* 0x000fea000383ffff */
.L_x_53:
[----:B----4-:R-:W-:-:S07]  /*9ba0*/  MOV R0, UR5 ;  /* 0x0000000500007c02 */ /* 0x010fce0008000f00 */
.L_x_160:
[----:B-1----:R1:W2:Y:S02]  /*9bb0*/  SYNCS.PHASECHK.TRANS64.TRYWAIT P0, [R0+URZ], R3 ;  /* 0x00000003000075a7 */ /* 0x0022a400080011ff */
[----:B--2---:R-:W-:Y:S05]  /*9bc0*/  @!P0 NANOSLEEP.SYNCS 0x989680 ;  /* 0x009896800000895d */ /* 0x004fea0003900000 */
[----:B------:R-:W2:Y:S02]  /*9bd0*/  @!P0 SYNCS.PHASECHK.TRANS64 P0, [R0+URZ], R3 ;  /* 0x00000003000085a7 */ /* 0x000ea400080010ff */
[----:B--2---:R-:W-:Y:S05]  /*9be0*/  @!P0 BRA `(.L_x_160) ;  /* 0xfffffffc00f08947 */ /* 0x004fea000383ffff */
[----:B------:R-:W-:Y:S05]  /*9bf0*/  BRA `(.L_x_161) ;  /* 0xffffff9000b47947 */ /* 0x000fea000383ffff */
.L_x_54:
[----:B----4-:R-:W-:-:S07]  /*9c00*/  MOV R0, UR5 ;  /* 0x0000000500007c02 */ /* 0x010fce0008000f00 */
.L_x_162:
[----:B-1----:R1:W2:Y:S02]  /*9c10*/  SYNCS.PHASECHK.TRANS64.TRYWAIT P0, [R0+URZ], R3 ;  /* 0x00000003000075a7 */ /* 0x0022a400080011ff */
[----:B--2---:R-:W-:Y:S05]  /*9c20*/  @!P0 NANOSLEEP.SYNCS 0x989680 ;  /* 0x009896800000895d */ /* 0x004fea0003900000 */
[----:B------:R-:W2:Y:S02]  /*9c30*/  @!P0 SYNCS.PHASECHK.TRANS64 P0, [R0+URZ], R3 ;  /* 0x00000003000085a7 */ /* 0x000ea400080010ff */
[----:B--2---:R-:W-:Y:S05]  /*9c40*/  @!P0 BRA `(.L_x_162) ;  /* 0xfffffffc00f08947 */ /* 0x004fea000383ffff */
[----:B------:R-:W-:Y:S05]  /*9c50*/  BRA `(.L_x_163) ;  /* 0xffffff9000c07947 */ /* 0x000fea000383ffff */
.L_x_55:
[----:B----4-:R-:W-:-:S07]  /*9c60*/  MOV R0, UR5 ;  /* 0x0000000500007c02 */ /* 0x010fce0008000f00 */
.L_x_164:
[----:B-1----:R1:W2:Y:S02]  /*9c70*/  SYNCS.PHASECHK.TRANS64.TRYWAIT P0, [R0+URZ], R3 ;  /* 0x00000003000075a7 */ /* 0x0022a400080011ff */
[----:B--2---:R-:W-:Y:S05]  /*9c80*/  @!P0 NANOSLEEP.SYNCS 0x989680 ;  /* 0x009896800000895d */ /* 0x004fea0003900000 */
[----:B------:R-:W2:Y:S02]  /*9c90*/  @!P0 SYNCS.PHASECHK.TRANS64 P0, [R0+URZ], R3 ;  /* 0x00000003000085a7 */ /* 0x000ea400080010ff */
[----:B--2---:R-:W-:Y:S05]  /*9ca0*/  @!P0 BRA `(.L_x_164) ;  /* 0xfffffffc00f08947 */ /* 0x004fea000383ffff */
[----:B------:R-:W-:Y:S05]  /*9cb0*/  BRA `(.L_x_165) ;  /* 0xffffff9000cc7947 */ /* 0x000fea000383ffff */
.L_x_56:
[----:B----4-:R-:W-:-:S07]  /*9cc0*/  MOV R0, UR5 ;  /* 0x0000000500007c02 */ /* 0x010fce0008000f00 */
.L_x_166:
[----:B-1----:R1:W2:Y:S02]  /*9cd0*/  SYNCS.PHASECHK.TRANS64.TRYWAIT P0, [R0+URZ], R3 ;  /* 0x00000003000075a7 */ /* 0x0022a400080011ff */
[----:B--2---:R-:W-:Y:S05]  /*9ce0*/  @!P0 NANOSLEEP.SYNCS 0x989680 ;  /* 0x009896800000895d */ /* 0x004fea0003900000 */
[----:B------:R-:W2:Y:S02]  /*9cf0*/  @!P0 SYNCS.PHASECHK.TRANS64 P0, [R0+URZ], R3 ;  /* 0x00000003000085a7 */ /* 0x000ea400080010ff */
[----:B--2---:R-:W-:Y:S05]  /*9d00*/  @!P0 BRA `(.L_x_166) ;  /* 0xfffffffc00f08947 */ /* 0x004fea000383ffff */
[----:B------:R-:W-:Y:S05]  /*9d10*/  BRA `(.L_x_167) ;  /* 0xffffff9000d87947 */ /* 0x000fea000383ffff */
.L_x_57:
[----:B----4-:R-:W-:-:S07]  /*9d20*/  MOV R0, UR5 ;  /* 0x0000000500007c02 */ /* 0x010fce0008000f00 */
.L_x_168:
[----:B-1----:R1:W2:Y:S02]  /*9d30*/  SYNCS.PHASECHK.TRANS64.TRYWAIT P0, [R0+URZ], R3 ;  /* 0x00000003000075a7 */ /* 0x0022a400080011ff */
[----:B--2---:R-:W-:Y:S05]  /*9d40*/  @!P0 NANOSLEEP.SYNCS 0x989680 ;  /* 0x009896800000895d */ /* 0x004fea0003900000 */
[----:B------:R-:W2:Y:S02]  /*9d50*/  @!P0 SYNCS.PHASECHK.TRANS64 P0, [R0+URZ], R3 ;  /* 0x00000003000085a7 */ /* 0x000ea400080010ff */
[----:B--2---:R-:W-:Y:S05]  /*9d60*/  @!P0 BRA `(.L_x_168) ;  /* 0xfffffffc00f08947 */ /* 0x004fea000383ffff */
[----:B------:R-:W-:Y:S05]  /*9d70*/  BRA `(.L_x_169) ;  /* 0xffffff9000e47947 */ /* 0x000fea000383ffff */
.L_x_58:
[----:B----4-:R-:W-:-:S07]  /*9d80*/  MOV R0, UR5 ;  /* 0x0000000500007c02 */ /* 0x010fce0008000f00 */
.L_x_170:
[----:B-1----:R1:W2:Y:S02]  /*9d90*/  SYNCS.PHASECHK.TRANS64.TRYWAIT P0, [R0+URZ], R3 ;  /* 0x00000003000075a7 */ /* 0x0022a400080011ff */
[----:B--2---:R-:W-:Y:S05]  /*9da0*/  @!P0 NANOSLEEP.SYNCS 0x989680 ;  /* 0x009896800000895d */ /* 0x004fea0003900000 */
[----:B------:R-:W2:Y:S02]  /*9db0*/  @!P0 SYNCS.PHASECHK.TRANS64 P0, [R0+URZ], R3 ;  /* 0x00000003000085a7 */ /* 0x000ea400080010ff */
[----:B--2---:R-:W-:Y:S05]  /*9dc0*/  @!P0 BRA `(.L_x_170) ;  /* 0xfffffffc00f08947 */ /* 0x004fea000383ffff */
[----:B------:R-:W-:Y:S05]  /*9dd0*/  BRA `(.L_x_171) ;  /* 0xffffff9000f07947 */ /* 0x000fea000383ffff */
.L_x_59:
[----:B----4-:R-:W-:-:S07]  /*9de0*/  MOV R0, UR5 ;  /* 0x0000000500007c02 */ /* 0x010fce0008000f00 */
.L_x_172:
[----:B-1----:R1:W2:Y:S02]  /*9df0*/  SYNCS.PHASECHK.TRANS64.TRYWAIT P0, [R0+URZ], R3 ;  /* 0x00000003000075a7 */ /* 0x0022a400080011ff */
[----:B--2---:R-:W-:Y:S05]  /*9e00*/  @!P0 NANOSLEEP.SYNCS 0x989680 ;  /* 0x009896800000895d */ /* 0x004fea0003900000 */
[----:B------:R-:W2:Y:S02]  /*9e10*/  @!P0 SYNCS.PHASECHK.TRANS64 P0, [R0+URZ], R3 ;  /* 0x00000003000085a7 */ /* 0x000ea400080010ff */
[----:B--2---:R-:W-:Y:S05]  /*9e20*/  @!P0 BRA `(.L_x_172) ;  /* 0xfffffffc00f08947 */ /* 0x004fea000383ffff */
[----:B------:R-:W-:Y:S05]  /*9e30*/  BRA `(.L_x_173) ;  /* 0xffffff9000fc7947 */ /* 0x000fea000383ffff */
.L_x_60:
[----:B----4-:R-:W-:-:S07]  /*9e40*/  MOV R0, UR5 ;  /* 0x0000000500007c02 */ /* 0x010fce0008000f00 */
.L_x_174:
[----:B-1----:R1:W2:Y:S02]  /*9e50*/  SYNCS.PHASECHK.TRANS64.TRYWAIT P0, [R0+URZ], R3 ;  /* 0x00000003000075a7 */ /* 0x0022a400080011ff */
[----:B--2---:R-:W-:Y:S05]  /*9e60*/  @!P0 NANOSLEEP.SYNCS 0x989680 ;  /* 0x009896800000895d */ /* 0x004fea0003900000 */
[----:B------:R-:W2:Y:S02]  /*9e70*/  @!P0 SYNCS.PHASECHK.TRANS64 P0, [R0+URZ], R3 ;  /* 0x00000003000085a7 */ /* 0x000ea400080010ff */
[----:B--2---:R-:W-:Y:S05]  /*9e80*/  @!P0 BRA `(.L_x_174) ;  /* 0xfffffffc00f08947 */ /* 0x004fea000383ffff */
[----:B------:R-:W-:Y:S05]  /*9e90*/  BRA `(.L_x_175) ;  /* 0xffffff9400087947 */ /* 0x000fea000383ffff */
.L_x_61:
[----:B----4-:R-:W-:-:S07]  /*9ea0*/  MOV R0, UR5 ;  /* 0x0000000500007c02 */ /* 0x010fce0008000f00 */
.L_x_176:
[----:B-1----:R1:W2:Y:S02]  /*9eb0*/  SYNCS.PHASECHK.TRANS64.TRYWAIT P0, [R0+URZ], R3 ;  /* 0x00000003000075a7 */ /* 0x0022a400080011ff */
[----:B--2---:R-:W-:Y:S05]  /*9ec0*/  @!P0 NANOSLEEP.SYNCS 0x989680 ;  /* 0x009896800000895d */ /* 0x004fea0003900000 */
[----:B------:R-:W2:Y:S02]  /*9ed0*/  @!P0 SYNCS.PHASECHK.TRANS64 P0, [R0+URZ], R3 ;  /* 0x00000003000085a7 */ /* 0x000ea400080010ff */
[----:B--2---:R-:W-:Y:S05]  /*9ee0*/  @!P0 BRA `(.L_x_176) ;  /* 0xfffffffc00f08947 */ /* 0x004fea000383ffff */
[----:B------:R-:W-:Y:S05]  /*9ef0*/  BRA `(.L_x_177) ;  /* 0xffffff9400147947 */ /* 0x000fea000383ffff */
.L_x_62:
[----:B----4-:R-:W-:-:S07]  /*9f00*/  MOV R0, UR5 ;  /* 0x0000000500007c02 */ /* 0x010fce0008000f00 */
.L_x_178:
[----:B-1----:R1:W2:Y:S02]  /*9f10*/  SYNCS.PHASECHK.TRANS64.TRYWAIT P0, [R0+URZ], R3 ;  /* 0x00000003000075a7 */ /* 0x0022a400080011ff */
[----:B--2---:R-:W-:Y:S05]  /*9f20*/  @!P0 NANOSLEEP.SYNCS 0x989680 ;  /* 0x009896800000895d */ /* 0x004fea0003900000 */
[----:B------:R-:W2:Y:S02]  /*9f30*/  @!P0 SYNCS.PHASECHK.TRANS64 P0, [R0+URZ], R3 ;  /* 0x00000003000085a7 */ /* 0x000ea400080010ff */
[----:B--2---:R-:W-:Y:S05]  /*9f40*/  @!P0 BRA `(.L_x_178) ;  /* 0xfffffffc00f08947 */ /* 0x004fea000383ffff */
[----:B------:R-:W-:Y:S05]  /*9f50*/  BRA `(.L_x_179) ;  /* 0xffffff9400207947 */ /* 0x000fea000383ffff */
.L_x_65:
[----:B-1----:R1:W2:Y:S02]  /*9f60*/  SYNCS.PHASECHK.TRANS64.TRYWAIT P0, [R0+URZ+0x230], R5 ;  /* 0x00023005000075a7 */ /* 0x0022a400080011ff */
[----:B--2---:R-:W-:Y:S05]  /*9f70*/  @!P0 NANOSLEEP.SYNCS 0x989680 ;  /* 0x009896800000895d */ /* 0x004fea0003900000 */
[----:B------:R-:W2:Y:S02]  /*9f80*/  @!P0 SYNCS.PHASECHK.TRANS64 P0, [R0+URZ+0x230], R5 ;  /* 0x00023005000085a7 */ /* 0x000ea400080010ff */
[----:B--2---:R-:W-:Y:S05]  /*9f90*/  @!P0 BRA `(.L_x_65) ;  /* 0xfffffffc00f08947 */ /* 0x004fea000383ffff */
[----:B------:R-:W-:Y:S05]  /*9fa0*/  BRA `(.L_x_180) ;  /* 0xffffff94007c7947 */ /* 0x000fea000383ffff */
.L_x_66:
[----:B------:R-:W-:-:S07]  /*9fb0*/  MOV R0, UR5 ;  /* 0x0000000500007c02 */ /* 0x000fce0008000f00 */
.L_x_181:
[----:B-1----:R1:W2:Y:S02]  /*9fc0*/  SYNCS.PHASECHK.TRANS64.TRYWAIT P0, [R0+URZ+0x1e0], R5 ;  /* 0x0001e005000075a7 */ /* 0x0022a400080011ff */
[----:B--2---:R-:W-:Y:S05]  /*9fd0*/  @!P0 NANOSLEEP.SYNCS 0x989680 ;  /* 0x009896800000895d */ /* 0x004fea0003900000 */
[----:B------:R-:W2:Y:S02]  /*9fe0*/  @!P0 SYNCS.PHASECHK.TRANS64 P0, [R0+URZ+0x1e0], R5 ;  /* 0x0001e005000085a7 */ /* 0x000ea400080010ff */
[----:B--2---:R-:W-:Y:S05]  /*9ff0*/  @!P0 BRA `(.L_x_181) ;  /* 0xfffffffc00f08947 */ /* 0x004fea000383ffff */
[----:B------:R-:W-:Y:S05]  /*a000*/  BRA `(.L_x_182) ;  /* 0xffffff94008c7947 */ /* 0x000fea000383ffff */
.L_x_67:
[----:B-1----:R1:W2:Y:S02]  /*a010*/  SYNCS.PHASECHK.TRANS64.TRYWAIT P1, [R0+URZ+0x1d0], R5 ;  /* 0x0001d005000075a7 */ /* 0x0022a400080211ff */
[----:B--2---:R-:W-:Y:S05]  /*a020*/  @!P1 NANOSLEEP.SYNCS 0x989680 ;  /* 0x009896800000995d */ /* 0x004fea0003900000 */
[----:B------:R-:W2:Y:S02]  /*a030*/  @!P1 SYNCS.PHASECHK.TRANS64 P1, [R0+URZ+0x1d0], R5 ;  /* 0x0001d005000095a7 */ /* 0x000ea400080210ff */
[----:B--2---:R-:W-:Y:S05]  /*a040*/  @!P1 BRA `(.L_x_67) ;  /* 0xfffffffc00f09947 */ /* 0x004fea000383ffff */
[----:B------:R-:W-:Y:S05]  /*a050*/  BRA `(.L_x_183) ;  /* 0xffffff9400bc7947 */ /* 0x000fea000383ffff */
.L_x_70:
[----:B------:R-:W-:-:S07]  /*a060*/  MOV R0, UR5 ;  /* 0x0000000500007c02 */ /* 0x000fce0008000f00 */
.L_x_184:
[----:B-1----:R1:W2:Y:S02]  /*a070*/  SYNCS.PHASECHK.TRANS64.TRYWAIT P0, [R0+URZ+0x1e0], R3 ;  /* 0x0001e003000075a7 */ /* 0x0022a400080011ff */
[----:B--2---:R-:W-:Y:S05]  /*a080*/  @!P0 NANOSLEEP.SYNCS 0x989680 ;  /* 0x009896800000895d */ /* 0x004fea0003900000 */
[----:B------:R-:W2:Y:S02]  /*a090*/  @!P0 SYNCS.PHASECHK.TRANS64 P0, [R0+URZ+0x1e0], R3 ;  /* 0x0001e003000085a7 */ /* 0x000ea400080010ff */
[----:B--2---:R-:W-:Y:S05]  /*a0a0*/  @!P0 BRA `(.L_x_184) ;  /* 0xfffffffc00f08947 */ /* 0x004fea000383ffff */
[----:B------:R-:W-:Y:S05]  /*a0b0*/  BRA `(.L_x_69) ;  /* 0xffffff9800107947 */ /* 0x000fea000383ffff */
.L_x_77:
[----:B-1----:R1:W2:Y:S02]  /*a0c0*/  SYNCS.PHASECHK.TRANS64.TRYWAIT P1, [R0+URZ+0x1d0], R5 ;  /* 0x0001d005000075a7 */ /* 0x0022a400080211ff */
[----:B--2---:R-:W-:Y:S05]  /*a0d0*/  @!P1 NANOSLEEP.SYNCS 0x989680 ;  /* 0x009896800000995d */ /* 0x004fea0003900000 */
[----:B------:R-:W2:Y:S02]  /*a0e0*/  @!P1 SYNCS.PHASECHK.TRANS64 P1, [R0+URZ+0x1d0], R5 ;  /* 0x0001d005000095a7 */ /* 0x000ea400080210ff */
[----:B--2---:R-:W-:Y:S05]  /*a0f0*/  @!P1 BRA `(.L_x_77) ;  /* 0xfffffffc00f09947 */ /* 0x004fea000383ffff */
[----:B------:R-:W-:Y:S05]  /*a100*/  BRA `(.L_x_185) ;  /* 0xffffff9c00687947 */ /* 0x000fea000383ffff */
.L_x_78:
[----:B------:R-:W-:-:S07]  /*a110*/  MOV R3, UR14 ;  /* 0x0000000e00037c02 */ /* 0x000fce0008000f00 */
.L_x_186:
[----:B-1----:R1:W2:Y:S02]  /*a120*/  SYNCS.PHASECHK.TRANS64.TRYWAIT P0, [R3+URZ+0x210], R0 ;  /* 0x00021000030075a7 */ /* 0x0022a400080011ff */
[----:B--2---:R-:W-:Y:S05]  /*a130*/  @!P0 NANOSLEEP.SYNCS 0x989680 ;  /* 0x009896800000895d */ /* 0x004fea0003900000 */
[----:B------:R-:W2:Y:S02]  /*a140*/  @!P0 SYNCS.PHASECHK.TRANS64 P0, [R3+URZ+0x210], R0 ;  /* 0x00021000030085a7 */ /* 0x000ea400080010ff */
[----:B--2---:R-:W-:Y:S05]  /*a150*/  @!P0 BRA `(.L_x_186) ;  /* 0xfffffffc00f08947 */ /* 0x004fea000383ffff */
[----:B------:R-:W-:Y:S05]  /*a160*/  BRA `(.L_x_187) ;  /* 0xffffff9c009c7947 */ /* 0x000fea000383ffff */
.L_x_81:
[----:B------:R-:W-:Y:S07]  /*a170*/  MOV R0, UR7 ;  /* 0x0000000700007c02 */ /* 0x000fee0008000f00 */
.L_x_188:
[----:B-1----:R1:W2:Y:S02]  /*a180*/  SYNCS.PHASECHK.TRANS64.TRYWAIT P0, [R0+URZ], R3 ;  /* 0x00000003000075a7 */ /* 0x0022a400080011ff */
[----:B--2---:R-:W-:Y:S05]  /*a190*/  @!P0 NANOSLEEP.SYNCS 0x989680 ;  /* 0x009896800000895d */ /* 0x004fea0003900000 */
[----:B------:R-:W2:Y:S02]  /*a1a0*/  @!P0 SYNCS.PHASECHK.TRANS64 P0, [R0+URZ], R3 ;  /* 0x00000003000085a7 */ /* 0x000ea400080010ff */
[----:B--2---:R-:W-:Y:S05]  /*a1b0*/  @!P0 BRA `(.L_x_188) ;  /* 0xfffffffc00f08947 */ /* 0x004fea000383ffff */
[----:B------:R-:W-:Y:S05]  /*a1c0*/  BRA `(.L_x_80) ;  /* 0xffffff9c00d07947 */ /* 0x000fea000383ffff */
.L_x_84:
[----:B------:R-:W-:-:S07]  /*a1d0*/  MOV R0, UR5 ;  /* 0x0000000500007c02 */ /* 0x000fce0008000f00 */
.L_x_189:
[----:B--2---:R2:W3:Y:S02]  /*a1e0*/  SYNCS.PHASECHK.TRANS64.TRYWAIT P0, [R0+URZ], R3 ;  /* 0x00000003000075a7 */ /* 0x0044e400080011ff */
[----:B---3--:R-:W-:Y:S05]  /*a1f0*/  @!P0 NANOSLEEP.SYNCS 0x989680 ;  /* 0x009896800000895d */ /* 0x008fea0003900000 */
[----:B------:R-:W3:Y:S02]  /*a200*/  @!P0 SYNCS.PHASECHK.TRANS64 P0, [R0+URZ], R3 ;  /* 0x00000003000085a7 */ /* 0x000ee400080010ff */
[----:B---3--:R-:W-:Y:S05]  /*a210*/  @!P0 BRA `(.L_x_189) ;  /* 0xfffffffc00f08947 */ /* 0x008fea000383ffff */
[----:B------:R-:W-:Y:S05]  /*a220*/  BRA `(.L_x_190) ;  /* 0xffffffa000707947 */ /* 0x000fea000383ffff */
.L_x_85:
[----:B------:R-:W-:-:S07]  /*a230*/  MOV R0, UR5 ;  /* 0x0000000500007c02 */ /* 0x000fce0008000f00 */
.L_x_191:
[----:B--2---:R2:W3:Y:S02]  /*a240*/  SYNCS.PHASECHK.TRANS64.TRYWAIT P0, [R0+URZ], R3 ;  /* 0x00000003000075a7 */ /* 0x0044e400080011ff */
[----:B---3--:R-:W-:Y:S05]  /*a250*/  @!P0 NANOSLEEP.SYNCS 0x989680 ;  /* 0x009896800000895d */ /* 0x008fea0003900000 */
[----:B------:R-:W3:Y:S02]  /*a260*/  @!P0 SYNCS.PHASECHK.TRANS64 P0, [R0+URZ], R3 ;  /* 0x00000003000085a7 */ /* 0x000ee400080010ff */
[----:B---3--:R-:W-:Y:S05]  /*a270*/  @!P0 BRA `(.L_x_191) ;  /* 0xfffffffc00f08947 */ /* 0x008fea000383ffff */
[----:B------:R-:W-:Y:S05]  /*a280*/  BRA `(.L_x_192) ;  /* 0xffffffa0007c7947 */ /* 0x000fea000383ffff */
.L_x_86:
[----:B------:R-:W-:-:S07]  /*a290*/  MOV R0, UR5 ;  /* 0x0000000500007c02 */ /* 0x000fce0008000f00 */
.L_x_193:
[----:B--2---:R2:W3:Y:S02]  /*a2a0*/  SYNCS.PHASECHK.TRANS64.TRYWAIT P0, [R0+URZ], R3 ;  /* 0x00000003000075a7 */ /* 0x0044e400080011ff */
[----:B---3--:R-:W-:Y:S05]  /*a2b0*/  @!P0 NANOSLEEP.SYNCS 0x989680 ;  /* 0x009896800000895d */ /* 0x008fea0003900000 */
[----:B------:R-:W3:Y:S02]  /*a2c0*/  @!P0 SYNCS.PHASECHK.TRANS64 P0, [R0+URZ], R3 ;  /* 0x00000003000085a7 */ /* 0x000ee400080010ff */
[----:B---3--:R-:W-:Y:S05]  /*a2d0*/  @!P0 BRA `(.L_x_193) ;  /* 0xfffffffc00f08947 */ /* 0x008fea000383ffff */
[----:B------:R-:W-:Y:S05]  /*a2e0*/  BRA `(.L_x_194) ;  /* 0xffffffa000887947 */ /* 0x000fea000383ffff */
.L_x_87:
[----:B------:R-:W-:-:S07]  /*a2f0*/  MOV R0, UR6 ;  /* 0x0000000600007c02 */ /* 0x000fce0008000f00 */
.L_x_195:
[----:B--2---:R2:W3:Y:S02]  /*a300*/  SYNCS.PHASECHK.TRANS64.TRYWAIT P0, [R0+URZ], R3 ;  /* 0x00000003000075a7 */ /* 0x0044e400080011ff */
[----:B---3--:R-:W-:Y:S05]  /*a310*/  @!P0 NANOSLEEP.SYNCS 0x989680 ;  /* 0x009896800000895d */ /* 0x008fea0003900000 */
[----:B------:R-:W3:Y:S02]  /*a320*/  @!P0 SYNCS.PHASECHK.TRANS64 P0, [R0+URZ], R3 ;  /* 0x00000003000085a7 */ /* 0x000ee400080010ff */
[----:B---3--:R-:W-:Y:S05]  /*a330*/  @!P0 BRA `(.L_x_195) ;  /* 0xfffffffc00f08947 */ /* 0x008fea000383ffff */
[----:B------:R-:W-:Y:S05]  /*a340*/  BRA `(.L_x_196) ;  /* 0xffffffa000947947 */ /* 0x000fea000383ffff */
.L_x_92:
[----:B--2---:R2:W3:Y:S02]  /*a350*/  SYNCS.PHASECHK.TRANS64.TRYWAIT P0, [R0+URZ+0x1d0], R3 ;  /* 0x0001d003000075a7 */ /* 0x0044e400080011ff */
[----:B---3--:R-:W-:Y:S05]  /*a360*/  @!P0 NANOSLEEP.SYNCS 0x989680 ;  /* 0x009896800000895d */ /* 0x008fea0003900000 */
[----:B------:R-:W3:Y:S02]  /*a370*/  @!P0 SYNCS.PHASECHK.TRANS64 P0, [R0+URZ+0x1d0], R3 ;  /* 0x0001d003000085a7 */ /* 0x000ee400080010ff */
[----:B---3--:R-:W-:Y:S05]  /*a380*/  @!P0 BRA `(.L_x_92) ;  /* 0xfffffffc00f08947 */ /* 0x008fea000383ffff */
[----:B------:R-:W-:Y:S05]  /*a390*/  BRA `(.L_x_197) ;  /* 0xffffffa400947947 */ /* 0x000fea000383ffff */
.L_x_95:
[----:B------:R-:W-:Y:S07]  /*a3a0*/  MOV R0, UR7 ;  /* 0x0000000700007c02 */ /* 0x000fee0008000f00 */
.L_x_198:
[----:B--2---:R2:W3:Y:S02]  /*a3b0*/  SYNCS.PHASECHK.TRANS64.TRYWAIT P0, [R0+URZ+0x1c8], R3 ;  /* 0x0001c803000075a7 */ /* 0x0044e400080011ff */
[----:B---3--:R-:W-:Y:S05]  /*a3c0*/  @!P0 NANOSLEEP.SYNCS 0x989680 ;  /* 0x009896800000895d */ /* 0x008fea0003900000 */
[----:B------:R-:W3:Y:S02]  /*a3d0*/  @!P0 SYNCS.PHASECHK.TRANS64 P0, [R0+URZ+0x1c8], R3 ;  /* 0x0001c803000085a7 */ /* 0x000ee400080010ff */
[----:B---3--:R-:W-:Y:S05]  /*a3e0*/  @!P0 BRA `(.L_x_198) ;  /* 0xfffffffc00f08947 */ /* 0x008fea000383ffff */
[----:B------:R-:W-:Y:S05]  /*a3f0*/  BRA `(.L_x_94) ;  /* 0xffffffa800807947 */ /* 0x000fea000383ffff */
.L_x_98:
[----:B------:R-:W-:Y:S07]  /*a400*/  MOV R0, UR7 ;  /* 0x0000000700007c02 */ /* 0x000fee0008000f00 */
.L_x_199:
[----:B-1----:R1:W2:Y:S02]  /*a410*/  SYNCS.PHASECHK.TRANS64.TRYWAIT P2, [R0+URZ+0x1b8], R23 ;  /* 0x0001b817000075a7 */ /* 0x0022a400080411ff */
[----:B--2---:R-:W-:Y:S05]  /*a420*/  @!P2 NANOSLEEP.SYNCS 0x989680 ;  /* 0x009896800000a95d */ /* 0x004fea0003900000 */
[----:B------:R-:W2:Y:S02]  /*a430*/  @!P2 SYNCS.PHASECHK.TRANS64 P2, [R0+URZ+0x1b8], R23 ;  /* 0x0001b8170000a5a7 */ /* 0x000ea400080410ff */
[----:B--2---:R-:W-:Y:S05]  /*a440*/  @!P2 BRA `(.L_x_199) ;  /* 0xfffffffc00f0a947 */ /* 0x004fea000383ffff */
[----:B------:R-:W-:Y:S05]  /*a450*/  BRA `(.L_x_200) ;  /* 0xffffffac00147947 */ /* 0x000fea000383ffff */
.L_x_101:
[----:B--2---:R2:W4:Y:S02]  /*a460*/  SYNCS.PHASECHK.TRANS64.TRYWAIT P0, [R0+URZ+0x1d0], R3 ;  /* 0x0001d003000075a7 */ /* 0x00452400080011ff */
[----:B----4-:R-:W-:Y:S05]  /*a470*/  @!P0 NANOSLEEP.SYNCS 0x989680 ;  /* 0x009896800000895d */ /* 0x010fea0003900000 */
[----:B------:R-:W4:Y:S02]  /*a480*/  @!P0 SYNCS.PHASECHK.TRANS64 P0, [R0+URZ+0x1d0], R3 ;  /* 0x0001d003000085a7 */ /* 0x000f2400080010ff */
[----:B----4-:R-:W-:Y:S05]  /*a490*/  @!P0 BRA `(.L_x_101) ;  /* 0xfffffffc00f08947 */ /* 0x010fea000383ffff */
[----:B------:R-:W-:Y:S05]  /*a4a0*/  BRA `(.L_x_201) ;  /* 0xffffffb400307947 */ /* 0x000fea000383ffff */
.L_x_107:
[----:B------:R-:W-:Y:S07]  /*a4b0*/  MOV R0, UR44 ;  /* 0x0000002c00007c02 */ /* 0x000fee0008000f00 */
.L_x_202:
[----:B-1----:R1:W3:Y:S02]  /*a4c0*/  SYNCS.PHASECHK.TRANS64.TRYWAIT P0, [R0+URZ+0x1b0], R3 ;  /* 0x0001b003000075a7 */ /* 0x0022e400080011ff */
[----:B---3--:R-:W-:Y:S05]  /*a4d0*/  @!P0 NANOSLEEP.SYNCS 0x989680 ;  /* 0x009896800000895d */ /* 0x008fea0003900000 */
[----:B------:R-:W3:Y:S02]  /*a4e0*/  @!P0 SYNCS.PHASECHK.TRANS64 P0, [R0+URZ+0x1b0], R3 ;  /* 0x0001b003000085a7 */ /* 0x000ee400080010ff */
[----:B---3--:R-:W-:Y:S05]  /*a4f0*/  @!P0 BRA `(.L_x_202) ;  /* 0xfffffffc00f08947 */ /* 0x008fea000383ffff */
[----:B------:R-:W-:Y:S05]  /*a500*/  BRA `(.L_x_106) ;  /* 0xffffffbc00607947 */ /* 0x000fea000383ffff */
.L_x_109:
[----:B-1----:R-:W-:Y:S07]  /*a510*/  MOV R3, UR48 ;  /* 0x0000003000037c02 */ /* 0x002fee0008000f00 */
.L_x_203:
[----:B-1----:R1:W2:Y:S02]  /*a520*/  SYNCS.PHASECHK.TRANS64.TRYWAIT P0, [R3+URZ+0x1f0], R8 ;  /* 0x0001f008030075a7 */ /* 0x0022a400080011ff */
[----:B--2---:R-:W-:Y:S05]  /*a530*/  @!P0 NANOSLEEP.SYNCS 0x989680 ;  /* 0x009896800000895d */ /* 0x004fea0003900000 */
[----:B------:R-:W2:Y:S02]  /*a540*/  @!P0 SYNCS.PHASECHK.TRANS64 P0, [R3+URZ+0x1f0], R8 ;  /* 0x0001f008030085a7 */ /* 0x000ea400080010ff */
[----:B--2---:R-:W-:Y:S05]  /*a550*/  @!P0 BRA `(.L_x_203) ;  /* 0xfffffffc00f08947 */ /* 0x004fea000383ffff */
[----:B------:R-:W-:Y:S05]  /*a560*/  BRA `(.L_x_108) ;  /* 0xffffffc000007947 */ /* 0x000fea000383ffff */
        .weak           $__internal_0_$__cuda_sm10x_tcgen05_guardrail_trap_col_being_dealloced_not_returned_by_alloc
        .type           $__internal_0_$__cuda_sm10x_tcgen05_guardrail_trap_col_being_dealloced_not_returned_by_alloc,@function
        .size           $__internal_0_$__cuda_sm10x_tcgen05_guardrail_trap_col_being_dealloced_not_returned_by_alloc,($__internal_1_$__cuda_sm10x_tcgen05_guardrail_trap_phase_invalid_during_alloc - $__internal_0_$__cuda_sm10x_tcgen05_guardrail_trap_col_being_dealloced_not_returned_by_alloc)
$__internal_0_$__cuda_sm10x_tcgen05_guardrail_trap_col_being_dealloced_not_returned_by_alloc:
[----:B------:R-:W-:Y:S05]  /*a570*/  BPT.TRAP 0x1 ;  /* 0x000000040000795c */ /* 0x000fea0000300000 */
[----:B------:R-:W-:-:S04]  /*a580*/  HFMA2 R3, -RZ, RZ, 0, 0 ;  /* 0x00000000ff037431 */ /* 0x000fc800000001ff */
[----:B------:R-:W-:Y:S05]  /*a590*/  RET.REL.NODEC R2 `(_ZN7cutlass13device_kernelINS_4gemm6kernel13GemmUniversalIN4cute5tupleIJiiiiEEENS1_10collective13CollectiveMmaINS1_35MainloopSm100TmaUmmaWarpSpecializedILi27ELi2ELi4ENS5_IJNS4_1CILi1EEESB_SB_EEEEENS5_IJNSA_ILi64EEENSA_ILi176EEENSA_ILi32EEEEEEaNS5_IJlSB_lEEEaSI_NS4_8TiledMMAINS4_8MMA_AtomIJNS4_15SM100_MMA_S8_SSIaaiLi64ELi176ELNS4_4UMMA5MajorE0ELSN_0ELNSM_8SaturateE0EEEEEENS4_6LayoutISC_NS5_IJNSA_ILi0EEESS_SS_EEEEENS5_IJNS4_10UnderscoreESV_SV_EEEEENS4_13SM90_TMA_LOADENS4_14ComposedLayoutINS4_7SwizzleILi1ELi4ELi3EEENS4_18smem_ptr_flag_bitsILi8EEENSR_INS5_IJNSA_ILi8EEESG_EEENS5_IJSG_SB_EEEEEEEvNS4_8identityESY_S18_vS19_EENS_8epilogue10collective18CollectiveEpilogueINS1B_23Sm100TmaWarpSpecializedILi1ELi1ELi88ELb0ELb0EEEJSH_NS5_IJNSR_ISE_SB_EENSR_ISF_SB_EEEEEaSI_aSI_NS1B_6fusion15FusionCallbacksIS1F_NS1J_17LinearCombinationIaiaiLNS_15FloatRoundStyleE2EEESH_S1I_JEEENS4_5SM1004TMEM4LOAD25SM100_TMEM_LOAD_16dp32b8xESY_NSZ_INS10_ILi0ELi4ELi3EEES13_NSR_INS5_IJS14_NSA_ILi16EEEEEENS5_IJS1U_SB_EEEEEEENS4_39AutoVectorizingCopyWithAssumedAlignmentILi128EEENS4_14SM90_TMA_STOREES1Y_S20_S20_EEEvvEEEEvNT_6ParamsE) ;  /* 0xffffff5802987950 */ /* 0x000fea0003c3ffff */
        .weak           $__internal_1_$__cuda_sm10x_tcgen05_guardrail_trap_phase_invalid_during_alloc
        .type           $__internal_1_$__cuda_sm10x_tcgen05_guardrail_trap_phase_invalid_during_alloc,@function
        .size           $__internal_1_$__cuda_sm10x_tcgen05_guardrail_trap_phase_invalid_during_alloc,($__internal_2_$__cuda_sm10x_tcgen05_guardrail_trap_unallocated_columns_being_dealloced - $__internal_1_$__cuda_sm10x_tcgen05_guardrail_trap_phase_invalid_during_alloc)
$__internal_1_$__cuda_sm10x_tcgen05_guardrail_trap_phase_invalid_during_alloc:
[----:B------:R-:W-:Y:S05]  /*a5a0*/  BPT.TRAP 0x1 ;  /* 0x000000040000795c */ /* 0x000fea0000300000 */
[----:B------:R-:W-:-:S04]  /*a5b0*/  MOV R3, 0x0 ;  /* 0x0000000000037802 */ /* 0x000fc80000000f00 */
[----:B------:R-:W-:Y:S05]  /*a5c0*/  RET.REL.NODEC R2 `(_ZN7cutlass13device_kernelINS_4gemm6kernel13GemmUniversalIN4cute5tupleIJiiiiEEENS1_10collective13CollectiveMmaINS1_35MainloopSm100TmaUmmaWarpSpecializedILi27ELi2ELi4ENS5_IJNS4_1CILi1EEESB_SB_EEEEENS5_IJNSA_ILi64EEENSA_ILi176EEENSA_ILi32EEEEEEaNS5_IJlSB_lEEEaSI_NS4_8TiledMMAINS4_8MMA_AtomIJNS4_15SM100_MMA_S8_SSIaaiLi64ELi176ELNS4_4UMMA5MajorE0ELSN_0ELNSM_8SaturateE0EEEEEENS4_6LayoutISC_NS5_IJNSA_ILi0EEESS_SS_EEEEENS5_IJNS4_10UnderscoreESV_SV_EEEEENS4_13SM90_TMA_LOADENS4_14ComposedLayoutINS4_7SwizzleILi1ELi4ELi3EEENS4_18smem_ptr_flag_bitsILi8EEENSR_INS5_IJNSA_ILi8EEESG_EEENS5_IJSG_SB_EEEEEEEvNS4_8identityESY_S18_vS19_EENS_8epilogue10collective18CollectiveEpilogueINS1B_23Sm100TmaWarpSpecializedILi1ELi1ELi88ELb0ELb0EEEJSH_NS5_IJNSR_ISE_SB_EENSR_ISF_SB_EEEEEaSI_aSI_NS1B_6fusion15FusionCallbacksIS1F_NS1J_17LinearCombinationIaiaiLNS_15FloatRoundStyleE2EEESH_S1I_JEEENS4_5SM1004TMEM4LOAD25SM100_TMEM_LOAD_16dp32b8xESY_NSZ_INS10_ILi0ELi4ELi3EEES13_NSR_INS5_IJS14_NSA_ILi16EEEEEENS5_IJS1U_SB_EEEEEEENS4_39AutoVectorizingCopyWithAssumedAlignmentILi128EEENS4_14SM90_TMA_STOREES1Y_S20_S20_EEEvvEEEEvNT_6ParamsE) ;  /* 0xffffff58028c7950 */ /* 0x000fea0003c3ffff */
        .weak           $__internal_2_$__cuda_sm10x_tcgen05_guardrail_trap_unallocated_columns_being_dealloced
        .type           $__internal_2_$__cuda_sm10x_tcgen05_guardrail_trap_unallocated_columns_being_dealloced,@function
        .size           $__internal_2_$__cuda_sm10x_tcgen05_guardrail_trap_unallocated_columns_being_dealloced,(.L_x_205 - $__internal_2_$__cuda_sm10x_tcgen05_guardrail_trap_unallocated_columns_being_dealloced)
$__internal_2_$__cuda_sm10x_tcgen05_guardrail_trap_unallocated_columns_being_dealloced:
[----:B------:R-:W-:Y:S05]  /*a5d0*/  BPT.TRAP 0x1 ;  /* 0x000000040000795c */ /* 0x000fea0000300000 */
[----:B------:R-:W-:-:S04]  /*a5e0*/  HFMA2 R3, -RZ, RZ, 0, 0 ;  /* 0x00000000ff037431 */ /* 0x000fc800000001ff */
[----:B------:R-:W-:Y:S05]  /*a5f0*/  RET.REL.NODEC R2 `(_ZN7cutlass13device_kernelINS_4gemm6kernel13GemmUniversalIN4cute5tupleIJiiiiEEENS1_10collective13CollectiveMmaINS1_35MainloopSm100TmaUmmaWarpSpecializedILi27ELi2ELi4ENS5_IJNS4_1CILi1EEESB_SB_EEEEENS5_IJNSA_ILi64EEENSA_ILi176EEENSA_ILi32EEEEEEaNS5_IJlSB_lEEEaSI_NS4_8TiledMMAINS4_8MMA_AtomIJNS4_15SM100_MMA_S8_SSIaaiLi64ELi176ELNS4_4UMMA5MajorE0ELSN_0ELNSM_8SaturateE0EEEEEENS4_6LayoutISC_NS5_IJNSA_ILi0EEESS_SS_EEEEENS5_IJNS4_10UnderscoreESV_SV_EEEEENS4_13SM90_TMA_LOADENS4_14ComposedLayoutINS4_7SwizzleILi1ELi4ELi3EEENS4_18smem_ptr_flag_bitsILi8EEENSR_INS5_IJNSA_ILi8EEESG_EEENS5_IJSG_SB_EEEEEEEvNS4_8identityESY_S18_vS19_EENS_8epilogue10collective18CollectiveEpilogueINS1B_23Sm100TmaWarpSpecializedILi1ELi1ELi88ELb0ELb0EEEJSH_NS5_IJNSR_ISE_SB_EENSR_ISF_SB_EEEEEaSI_aSI_NS1B_6fusion15FusionCallbacksIS1F_NS1J_17LinearCombinationIaiaiLNS_15FloatRoundStyleE2EEESH_S1I_JEEENS4_5SM1004TMEM4LOAD25SM100_TMEM_LOAD_16dp32b8xESY_NSZ_INS10_ILi0ELi4ELi3EEES13_NSR_INS5_IJS14_NSA_ILi16EEEEEENS5_IJS1U_SB_EEEEEEENS4_39AutoVectorizingCopyWithAssumedAlignmentILi128EEENS4_14SM90_TMA_STOREES1Y_S20_S20_EEEvvEEEEvNT_6ParamsE) ;  /* 0xffffff5802807950 */ /* 0x000fea0003c3ffff */
.L_x_204:
[----:B------:R-:W-:-:S00]  /*a600*/  BRA `(.L_x_204) ;  /* 0xfffffffc00fc7947 */ /* 0x000fc0000383ffff */
[----:B------:R-:W-:-:S00]  /*a610*/  NOP ;  /* 0x0000000000007918 */ /* 0x000fc00000000000 */
        /* <DEDUP_REMOVED lines=14> */
.L_x_205:


//--------------------- .nv.global.init           --------------------------
	.section	.nv.global.init,"aw",@progbits
.nv.global.init:
	.type		$str$26,@object
	.size		$str$26,($str$25 - $str$26)
$str$26:
        /*0000*/ 	.byte	0x2f, 0x74, 0x6d, 0x70, 0x2f, 0x63, 0x75, 0x74, 0x6c, 0x61, 0x73, 0x73, 0x5f, 0x73, 0x77, 0x65
        /*0010*/ 	.byte	0x65, 0x70, 0x5f, 0x73, 0x72, 0x63, 0x2f, 0x69, 0x6e, 0x63, 0x6c, 0x75, 0x64, 0x65, 0x2f, 0x63
        /*0020*/ 	.byte	0x75, 0x74, 0x65, 0x2f, 0x61, 0x74, 0x6f, 0x6d, 0x2f, 0x63, 0x6f, 0x70, 0x79, 0x5f, 0x74, 0x72
        /*0030*/ 	.byte	0x61, 0x69, 0x74, 0x73, 0x5f, 0x73, 0x6d, 0x31, 0x30, 0x30, 0x2e, 0x68, 0x70, 0x70, 0x00
	.type		$str$25,@object
	.size		$str$25,(__unnamed_1 - $str$25)
$str$25:
        /*003f*/ 	.byte	0x28, 0x28, 0x75, 0x69, 0x6e, 0x74, 0x33, 0x32, 0x5f, 0x74, 0x28, 0x74, 0x68, 0x72, 0x65, 0x61
        /*004f*/ 	.byte	0x64, 0x49, 0x64, 0x78, 0x2e, 0x78, 0x29, 0x20, 0x2f, 0x20, 0x33, 0x32, 0x29, 0x20, 0x25, 0x20
        /*005f*/ 	.byte	0x34, 0x29, 0x20, 0x3d, 0x3d, 0x20, 0x28, 0x28, 0x28, 0x74, 0x6d, 0x65, 0x6d, 0x5f, 0x61, 0x64
        /*006f*/ 	.byte	0x64, 0x72, 0x20, 0x3e, 0x3e, 0x20, 0x31, 0x36, 0x29, 0x20, 0x2f, 0x20, 0x33, 0x32, 0x29, 0x20
        /*007f*/ 	.byte	0x25, 0x20, 0x34, 0x29, 0x00
	.type		__unnamed_1,@object
	.size		__unnamed_1,(.L_1 - __unnamed_1)
__unnamed_1:
        /*0084*/ 	.byte	0x63, 0x6f, 0x6e, 0x73, 0x74, 0x65, 0x78, 0x70, 0x72, 0x20, 0x76, 0x6f, 0x69, 0x64, 0x20, 0x63
        /* <DEDUP_REMOVED lines=36> */
        /*02d4*/ 	.byte	0x3a, 0x3a, 0x43, 0x3c, 0x30, 0x3e, 0x3e, 0x3e, 0x3e, 0x5d, 0x00
.L_1:


//--------------------- .nv.shared._ZN7cutlass13device_kernelINS_4gemm6kernel13GemmUniversalIN4cute5tupleIJiiiiEEENS1_10collective13CollectiveMmaINS1_35MainloopSm100TmaUmmaWarpSpecializedILi27ELi2ELi4ENS5_IJNS4_1CILi1EEESB_SB_EEEEENS5_IJNSA_ILi64EEENSA_ILi176EEENSA_ILi32EEEEEEaNS5_IJlSB_lEEEaSI_NS4_8TiledMMAINS4_8MMA_AtomIJNS4_15SM100_MMA_S8_SSIaaiLi64ELi176ELNS4_4UMMA5MajorE0ELSN_0ELNSM_8SaturateE0EEEEEENS4_6LayoutISC_NS5_IJNSA_ILi0EEESS_SS_EEEEENS5_IJNS4_10UnderscoreESV_SV_EEEEENS4_13SM90_TMA_LOADENS4_14ComposedLayoutINS4_7SwizzleILi1ELi4ELi3EEENS4_18smem_ptr_flag_bitsILi8EEENSR_INS5_IJNSA_ILi8EEESG_EEENS5_IJSG_SB_EEEEEEEvNS4_8identityESY_S18_vS19_EENS_8epilogue10collective18CollectiveEpilogueINS1B_23Sm100TmaWarpSpecializedILi1ELi1ELi88ELb0ELb0EEEJSH_NS5_IJNSR_ISE_SB_EENSR_ISF_SB_EEEEEaSI_aSI_NS1B_6fusion15FusionCallbacksIS1F_NS1J_17LinearCombinationIaiaiLNS_15FloatRoundStyleE2EEESH_S1I_JEEENS4_5SM1004TMEM4LOAD25SM100_TMEM_LOAD_16dp32b8xESY_NSZ_INS10_ILi0ELi4ELi3EEES13_NSR_INS5_IJS14_NSA_ILi16EEEEEENS5_IJS1U_SB_EEEEEEENS4_39AutoVectorizingCopyWithAssumedAlignmentILi128EEENS4_14SM90_TMA_STOREES1Y_S20_S20_EEEvvEEEEvNT_6ParamsE --------------------------
	.section	.nv.shared._ZN7cutlass13device_kernelINS_4gemm6kernel13GemmUniversalIN4cute5tupleIJiiiiEEENS1_10collective13CollectiveMmaINS1_35MainloopSm100TmaUmmaWarpSpecializedILi27ELi2ELi4ENS5_IJNS4_1CILi1EEESB_SB_EEEEENS5_IJNSA_ILi64EEENSA_ILi176EEENSA_ILi32EEEEEEaNS5_IJlSB_lEEEaSI_NS4_8TiledMMAINS4_8MMA_AtomIJNS4_15SM100_MMA_S8_SSIaaiLi64ELi176ELNS4_4UMMA5MajorE0ELSN_0ELNSM_8SaturateE0EEEEEENS4_6LayoutISC_NS5_IJNSA_ILi0EEESS_SS_EEEEENS5_IJNS4_10UnderscoreESV_SV_EEEEENS4_13SM90_TMA_LOADENS4_14ComposedLayoutINS4_7SwizzleILi1ELi4ELi3EEENS4_18smem_ptr_flag_bitsILi8EEENSR_INS5_IJNSA_ILi8EEESG_EEENS5_IJSG_SB_EEEEEEEvNS4_8identityESY_S18_vS19_EENS_8epilogue10collective18CollectiveEpilogueINS1B_23Sm100TmaWarpSpecializedILi1ELi1ELi88ELb0ELb0EEEJSH_NS5_IJNSR_ISE_SB_EENSR_ISF_SB_EEEEEaSI_aSI_NS1B_6fusion15FusionCallbacksIS1F_NS1J_17LinearCombinationIaiaiLNS_15FloatRoundStyleE2EEESH_S1I_JEEENS4_5SM1004TMEM4LOAD25SM100_TMEM_LOAD_16dp32b8xESY_NSZ_INS10_ILi0ELi4ELi3EEES13_NSR_INS5_IJS14_NSA_ILi16EEEEEENS5_IJS1U_SB_EEEEEEENS4_39AutoVectorizingCopyWithAssumedAlignmentILi128EEENS4_14SM90_TMA_STOREES1Y_S20_S20_EEEvvEEEEvNT_6ParamsE,"aw",@nobits
	.sectionflags	@""
	.align	16
	.zero		1024


//--------------------- .nv.shared.reserved.0     --------------------------
	.section	.nv.shared.reserved.0,"aw",@nobits
	.weak		__nv_reservedSMEM_offset_0_alias
	.size		__nv_reservedSMEM_offset_0_alias, 0, 64
	.other		__nv_reservedSMEM_offset_0_alias,@"STO_CUDA_RESERVED_SHARED STV_DEFAULT"
__nv_reservedSMEM_offset_0_alias:
	.zero		0
.nv.shared.reserved.0:
	.zero		64
	.weak		__nv_reservedSMEM_tcgen05_partition
	.type		__nv_reservedSMEM_tcgen05_partition,@object
	.size		__nv_reservedSMEM_tcgen05_partition,(.L_0 - __nv_reservedSMEM_tcgen05_partition)
__nv_reservedSMEM_tcgen05_partition:
	.zero		32
.L_0:


//--------------------- .nv.global                --------------------------
	.section	.nv.global,"aw",@nobits
.nv.global:
	.type		_ZN40_INTERNAL_24240b94_4_k_cu_f604cbc6_306144cute1_E,@object
	.size		_ZN40_INTERNAL_24240b94_4_k_cu_f604cbc6_306144cute1_E,(_ZN40_INTERNAL_24240b94_4_k_cu_f604cbc6_306144cuda3std3__45__cpo6cbeginE - _ZN40_INTERNAL_24240b94_4_k_cu_f604cbc6_306144cute1_E)
_ZN40_INTERNAL_24240b94_4_k_cu_f604cbc6_306144cute1_E:
	.zero		1
	.type		_ZN40_INTERNAL_24240b94_4_k_cu_f604cbc6_306144cuda3std3__45__cpo6cbeginE,@object
	.size		_ZN40_INTERNAL_24240b94_4_k_cu_f604cbc6_306144cuda3std3__45__cpo6cbeginE,(_ZN40_INTERNAL_24240b94_4_k_cu_f604cbc6_306144cuda3std3__48in_placeE - _ZN40_INTERNAL_24240b94_4_k_cu_f604cbc6_306144cuda3std3__45__cpo6cbeginE)
_ZN40_INTERNAL_24240b94_4_k_cu_f604cbc6_306144cuda3std3__45__cpo6cbeginE:
	.zero		1
	.type		_ZN40_INTERNAL_24240b94_4_k_cu_f604cbc6_306144cuda3std3__48in_placeE,@object
	.size		_ZN40_INTERNAL_24240b94_4_k_cu_f604cbc6_306144cuda3std3__48in_placeE,(_ZN40_INTERNAL_24240b94_4_k_cu_f604cbc6_306144cuda3std6ranges3__45__cpo9iter_moveE - _ZN40_INTERNAL_24240b94_4_k_cu_f604cbc6_306144cuda3std3__48in_placeE)
_ZN40_INTERNAL_24240b94_4_k_cu_f604cbc6_306144cuda3std3__48in_placeE:
	.zero		1
	.type		_ZN40_INTERNAL_24240b94_4_k_cu_f604cbc6_306144cuda3std6ranges3__45__cpo9iter_moveE,@object
	.size		_ZN40_INTERNAL_24240b94_4_k_cu_f604cbc6_306144cuda3std6ranges3__45__cpo9iter_moveE,(_ZN40_INTERNAL_24240b94_4_k_cu_f604cbc6_306144cuda3std3__45__cpo5beginE - _ZN40_INTERNAL_24240b94_4_k_cu_f604cbc6_306144cuda3std6ranges3__45__cpo9iter_moveE)
_ZN40_INTERNAL_24240b94_4_k_cu_f604cbc6_306144cuda3std6ranges3__45__cpo9iter_moveE:
	.zero		1
	.type		_ZN40_INTERNAL_24240b94_4_k_cu_f604cbc6_306144cuda3std3__45__cpo5beginE,@object
	.size		_ZN40_INTERNAL_24240b94_4_k_cu_f604cbc6_306144cuda3std3__45__cpo5beginE,(_ZN40_INTERNAL_24240b94_4_k_cu_f604cbc6_306144cuda3std3__442_GLOBAL__N__24240b94_4_k_cu_f604cbc6_306146ignoreE - _ZN40_INTERNAL_24240b94_4_k_cu_f604cbc6_306144cuda3std3__45__cpo5beginE)
_ZN40_INTERNAL_24240b94_4_k_cu_f604cbc6_306144cuda3std3__45__cpo5beginE:
	.zero		1
	.type		_ZN40_INTERNAL_24240b94_4_k_cu_f604cbc6_306144cuda3std3__442_GLOBAL__N__24240b94_4_k_cu_f604cbc6_306146ignoreE,@object
	.size		_ZN40_INTERNAL_24240b94_4_k_cu_f604cbc6_306144cuda3std3__442_GLOBAL__N__24240b94_4_k_cu_f604cbc6_306146ignoreE,(_ZN40_INTERNAL_24240b94_4_k_cu_f604cbc6_306144cute7productE - _ZN40_INTERNAL_24240b94_4_k_cu_f604cbc6_306144cuda3std3__442_GLOBAL__N__24240b94_4_k_cu_f604cbc6_306146ignoreE)
_ZN40_INTERNAL_24240b94_4_k_cu_f604cbc6_306144cuda3std3__442_GLOBAL__N__24240b94_4_k_cu_f604cbc6_306146ignoreE:
	.zero		1
	.type		_ZN40_INTERNAL_24240b94_4_k_cu_f604cbc6_306144cute7productE,@object
	.size		_ZN40_INTERNAL_24240b94_4_k_cu_f604cbc6_306144cute7productE,(_ZN40_INTERNAL_24240b94_4_k_cu_f604cbc6_306144cuda3std3__45__cpo3endE - _ZN40_INTERNAL_24240b94_4_k_cu_f604cbc6_306144cute7productE)
_ZN40_INTERNAL_24240b94_4_k_cu_f604cbc6_306144cute7productE:
	.zero		1
	.type		_ZN40_INTERNAL_24240b94_4_k_cu_f604cbc6_306144cuda3std3__45__cpo3endE,@object
	.size		_ZN40_INTERNAL_24240b94_4_k_cu_f604cbc6_306144cuda3std3__45__cpo3endE,(_ZN40_INTERNAL_24240b94_4_k_cu_f604cbc6_306144cuda3std3__419piecewise_constructE - _ZN40_INTERNAL_24240b94_4_k_cu_f604cbc6_306144cuda3std3__45__cpo3endE)
_ZN40_INTERNAL_24240b94_4_k_cu_f604cbc6_306144cuda3std3__45__cpo3endE:
	.zero		1
	.type		_ZN40_INTERNAL_24240b94_4_k_cu_f604cbc6_306144cuda3std3__419piecewise_constructE,@object
	.size		_ZN40_INTERNAL_24240b94_4_k_cu_f604cbc6_306144cuda3std3__419piecewise_constructE,(_ZN40_INTERNAL_24240b94_4_k_cu_f604cbc6_306144cuda3std3__45__cpo4cendE - _ZN40_INTERNAL_24240b94_4_k_cu_f604cbc6_306144cuda3std3__419piecewise_constructE)
_ZN40_INTERNAL_24240b94_4_k_cu_f604cbc6_306144cuda3std3__419piecewise_constructE:
	.zero		1
	.type		_ZN40_INTERNAL_24240b94_4_k_cu_f604cbc6_306144cuda3std3__45__cpo4cendE,@object
	.size		_ZN40_INTERNAL_24240b94_4_k_cu_f604cbc6_306144cuda3std3__45__cpo4cendE,(_ZN40_INTERNAL_24240b94_4_k_cu_f604cbc6_306144cuda3std6ranges3__45__cpo4swapE - _ZN40_INTERNAL_24240b94_4_k_cu_f604cbc6_306144cuda3std3__45__cpo4cendE)
_ZN40_INTERNAL_24240b94_4_k_cu_f604cbc6_306144cuda3std3__45__cpo4cendE:
	.zero		1
	.type		_ZN40_INTERNAL_24240b94_4_k_cu_f604cbc6_306144cuda3std6ranges3__45__cpo4swapE,@object
	.size		_ZN40_INTERNAL_24240b94_4_k_cu_f604cbc6_306144cuda3std6ranges3__45__cpo4swapE,(.L_9 - _ZN40_INTERNAL_24240b94_4_k_cu_f604cbc6_306144cuda3std6ranges3__45__cpo4swapE)
_ZN40_INTERNAL_24240b94_4_k_cu_f604cbc6_306144cuda3std6ranges3__45__cpo4swapE:
	.zero		1
.L_9:


//--------------------- .nv.constant0._ZN7cutlass13device_kernelINS_4gemm6kernel13GemmUniversalIN4cute5tupleIJiiiiEEENS1_10collective13CollectiveMmaINS1_35MainloopSm100TmaUmmaWarpSpecializedILi27ELi2ELi4ENS5_IJNS4_1CILi1EEESB_SB_EEEEENS5_IJNSA_ILi64EEENSA_ILi176EEENSA_ILi32EEEEEEaNS5_IJlSB_lEEEaSI_NS4_8TiledMMAINS4_8MMA_AtomIJNS4_15SM100_MMA_S8_SSIaaiLi64ELi176ELNS4_4UMMA5MajorE0ELSN_0ELNSM_8SaturateE0EEEEEENS4_6LayoutISC_NS5_IJNSA_ILi0EEESS_SS_EEEEENS5_IJNS4_10UnderscoreESV_SV_EEEEENS4_13SM90_TMA_LOADENS4_14ComposedLayoutINS4_7SwizzleILi1ELi4ELi3EEENS4_18smem_ptr_flag_bitsILi8EEENSR_INS5_IJNSA_ILi8EEESG_EEENS5_IJSG_SB_EEEEEEEvNS4_8identityESY_S18_vS19_EENS_8epilogue10collective18CollectiveEpilogueINS1B_23Sm100TmaWarpSpecializedILi1ELi1ELi88ELb0ELb0EEEJSH_NS5_IJNSR_ISE_SB_EENSR_ISF_SB_EEEEEaSI_aSI_NS1B_6fusion15FusionCallbacksIS1F_NS1J_17LinearCombinationIaiaiLNS_15FloatRoundStyleE2EEESH_S1I_JEEENS4_5SM1004TMEM4LOAD25SM100_TMEM_LOAD_16dp32b8xESY_NSZ_INS10_ILi0ELi4ELi3EEES13_NSR_INS5_IJS14_NSA_ILi16EEEEEENS5_IJS1U_SB_EEEEEEENS4_39AutoVectorizingCopyWithAssumedAlignmentILi128EEENS4_14SM90_TMA_STOREES1Y_S20_S20_EEEvvEEEEvNT_6ParamsE --------------------------
	.section	.nv.constant0._ZN7cutlass13device_kernelINS_4gemm6kernel13GemmUniversalIN4cute5tupleIJiiiiEEENS1_10collective13CollectiveMmaINS1_35MainloopSm100TmaUmmaWarpSpecializedILi27ELi2ELi4ENS5_IJNS4_1CILi1EEESB_SB_EEEEENS5_IJNSA_ILi64EEENSA_ILi176EEENSA_ILi32EEEEEEaNS5_IJlSB_lEEEaSI_NS4_8TiledMMAINS4_8MMA_AtomIJNS4_15SM100_MMA_S8_SSIaaiLi64ELi176ELNS4_4UMMA5MajorE0ELSN_0ELNSM_8SaturateE0EEEEEENS4_6LayoutISC_NS5_IJNSA_ILi0EEESS_SS_EEEEENS5_IJNS4_10UnderscoreESV_SV_EEEEENS4_13SM90_TMA_LOADENS4_14ComposedLayoutINS4_7SwizzleILi1ELi4ELi3EEENS4_18smem_ptr_flag_bitsILi8EEENSR_INS5_IJNSA_ILi8EEESG_EEENS5_IJSG_SB_EEEEEEEvNS4_8identityESY_S18_vS19_EENS_8epilogue10collective18CollectiveEpilogueINS1B_23Sm100TmaWarpSpecializedILi1ELi1ELi88ELb0ELb0EEEJSH_NS5_IJNSR_ISE_SB_EENSR_ISF_SB_EEEEEaSI_aSI_NS1B_6fusion15FusionCallbacksIS1F_NS1J_17LinearCombinationIaiaiLNS_15FloatRoundStyleE2EEESH_S1I_JEEENS4_5SM1004TMEM4LOAD25SM100_TMEM_LOAD_16dp32b8xESY_NSZ_INS10_ILi0ELi4ELi3EEES13_NSR_INS5_IJS14_NSA_ILi16EEEEEENS5_IJS1U_SB_EEEEEEENS4_39AutoVectorizingCopyWithAssumedAlignmentILi128EEENS4_14SM90_TMA_STOREES1Y_S20_S20_EEEvvEEEEvNT_6ParamsE,"a",@progbits
	.sectionflags	@""
	.align	4
.nv.constant0._ZN7cutlass13device_kernelINS_4gemm6kernel13GemmUniversalIN4cute5tupleIJiiiiEEENS1_10collective13CollectiveMmaINS1_35MainloopSm100TmaUmmaWarpSpecializedILi27ELi2ELi4ENS5_IJNS4_1CILi1EEESB_SB_EEEEENS5_IJNSA_ILi64EEENSA_ILi176EEENSA_ILi32EEEEEEaNS5_IJlSB_lEEEaSI_NS4_8TiledMMAINS4_8MMA_AtomIJNS4_15SM100_MMA_S8_SSIaaiLi64ELi176ELNS4_4UMMA5MajorE0ELSN_0ELNSM_8SaturateE0EEEEEENS4_6LayoutISC_NS5_IJNSA_ILi0EEESS_SS_EEEEENS5_IJNS4_10UnderscoreESV_SV_EEEEENS4_13SM90_TMA_LOADENS4_14ComposedLayoutINS4_7SwizzleILi1ELi4ELi3EEENS4_18smem_ptr_flag_bitsILi8EEENSR_INS5_IJNSA_ILi8EEESG_EEENS5_IJSG_SB_EEEEEEEvNS4_8identityESY_S18_vS19_EENS_8epilogue10collective18CollectiveEpilogueINS1B_23Sm100TmaWarpSpecializedILi1ELi1ELi88ELb0ELb0EEEJSH_NS5_IJNSR_ISE_SB_EENSR_ISF_SB_EEEEEaSI_aSI_NS1B_6fusion15FusionCallbacksIS1F_NS1J_17LinearCombinationIaiaiLNS_15FloatRoundStyleE2EEESH_S1I_JEEENS4_5SM1004TMEM4LOAD25SM100_TMEM_LOAD_16dp32b8xESY_NSZ_INS10_ILi0ELi4ELi3EEES13_NSR_INS5_IJS14_NSA_ILi16EEEEEENS5_IJS1U_SB_EEEEEEENS4_39AutoVectorizingCopyWithAssumedAlignmentILi128EEENS4_14SM90_TMA_STOREES1Y_S20_S20_EEEvvEEEEvNT_6ParamsE:
	.zero		2944


//--------------------- SYMBOLS --------------------------

	.type		.nv.reservedSmem.offset0,@object
	.size		.nv.reservedSmem.offset0,0x4
	.type		.nv.reservedSmem.cap,@object
	.size		.nv.reservedSmem.cap,0x4
	.type		__assertfail,@function
